	.target	sm_90a

	.elftype	@"ET_EXEC"


//--------------------- .note.nv.tkinfo           --------------------------
	.section	.note.nv.tkinfo,"",@"SHT_NOTE"
	.sectionflags	@"SHF_NOTE_NV_TKINFO"
	.tkinfo
        /*0018*/ 	.word	0x00000002
        /*0030*/ 	.string	""
        /*0030*/ 	.string	"ptxas"
        /*0030*/ 	.string	"Cuda compilation tools, release 13.0, V13.0.88"
        /*0030*/ 	.string	"Build cuda_13.0.r13.0/compiler.36424714_0"
        /*0030*/ 	.string	"-arch sm_90a -m 64 "



//--------------------- .note.nv.cuinfo           --------------------------
	.section	.note.nv.cuinfo,"",@"SHT_NOTE"
	.sectionflags	@"SHF_NOTE_NV_CUINFO"
        /*0018*/ 	.short	0x0002
        /*001a*/ 	.short	0x005a
        /*001c*/ 	.short	0x0082
	.zero		2


//--------------------- .nv.info                  --------------------------
	.section	.nv.info,"",@"SHT_CUDA_INFO"
	.align	4


	//----- nvinfo : EIATTR_REGCOUNT
	.align		4
        /*0000*/ 	.byte	0x04, 0x2f
        /*0002*/ 	.short	(.L_15 - .L_14)
	.align		4
.L_14:
        /*0004*/ 	.word	index@(_ZN7cutlass13device_kernelINS_4gemm6kernel13GemmUniversalIN4cute5tupleIJiiiiEEENS1_10collective13CollectiveMmaINS1_34MainloopSm90TmaGmmaWarpSpecializedILi6ENS5_IJNS4_1CILi1EEESB_SB_EEENS1_32KernelTmaWarpSpecializedPingpongEEENS5_IJNSA_ILi64EEENSA_ILi128EEESG_EEEfNS5_IJlSB_lEEEfSI_NS4_8TiledMMAINS4_8MMA_AtomIJNS4_4SM904GMMA30MMA_64x128x8_F32TF32TF32_SS_TNILNSM_7ScaleInE1ELSO_1EEEEEENS4_6LayoutISC_NS5_IJNSA_ILi0EEESS_SS_EEEEENS5_IJNS4_10UnderscoreESV_SV_EEEEENS4_13SM90_TMA_LOADENS4_14ComposedLayoutINS4_7SwizzleILi3ELi4ELi3EEENS4_18smem_ptr_flag_bitsILi32EEENSR_INS5_IJNSA_ILi8EEENSA_ILi32EEEEEENS5_IJS15_SB_EEEEEEEvNS4_8identityESY_S19_vS1A_EENS_8epilogue10collective6detail29Sm90TmaWarpSpecializedAdapterINS1D_15DefaultEpilogueIfSI_SI_NS1C_6thread17LinearCombinationIfLi1EffLNS1H_9ScaleType4KindE0ELNS_15FloatRoundStyleE2EfEENS1_15EpilogueDefaultEEEEEvvEEEEvNT_6ParamsE)
        /*0008*/ 	.word	0x000000a8


	//----- nvinfo : EIATTR_FRAME_SIZE
	.align		4
.L_15:
        /*000c*/ 	.byte	0x04, 0x11
        /*000e*/ 	.short	(.L_17 - .L_16)
	.align		4
.L_16:
        /*0010*/ 	.word	index@(_ZN7cutlass13device_kernelINS_4gemm6kernel13GemmUniversalIN4cute5tupleIJiiiiEEENS1_10collective13CollectiveMmaINS1_34MainloopSm90TmaGmmaWarpSpecializedILi6ENS5_IJNS4_1CILi1EEESB_SB_EEENS1_32KernelTmaWarpSpecializedPingpongEEENS5_IJNSA_ILi64EEENSA_ILi128EEESG_EEEfNS5_IJlSB_lEEEfSI_NS4_8TiledMMAINS4_8MMA_AtomIJNS4_4SM904GMMA30MMA_64x128x8_F32TF32TF32_SS_TNILNSM_7ScaleInE1ELSO_1EEEEEENS4_6LayoutISC_NS5_IJNSA_ILi0EEESS_SS_EEEEENS5_IJNS4_10UnderscoreESV_SV_EEEEENS4_13SM90_TMA_LOADENS4_14ComposedLayoutINS4_7SwizzleILi3ELi4ELi3EEENS4_18smem_ptr_flag_bitsILi32EEENSR_INS5_IJNSA_ILi8EEENSA_ILi32EEEEEENS5_IJS15_SB_EEEEEEEvNS4_8identityESY_S19_vS1A_EENS_8epilogue10collective6detail29Sm90TmaWarpSpecializedAdapterINS1D_15DefaultEpilogueIfSI_SI_NS1C_6thread17LinearCombinationIfLi1EffLNS1H_9ScaleType4KindE0ELNS_15FloatRoundStyleE2EfEENS1_15EpilogueDefaultEEEEEvvEEEEvNT_6ParamsE)
        /*0014*/ 	.word	0x00000008


	//----- nvinfo : EIATTR_MIN_STACK_SIZE
	.align		4
.L_17:
        /*0018*/ 	.byte	0x04, 0x12
        /*001a*/ 	.short	(.L_19 - .L_18)
	.align		4
.L_18:
        /*001c*/ 	.word	index@(_ZN7cutlass13device_kernelINS_4gemm6kernel13GemmUniversalIN4cute5tupleIJiiiiEEENS1_10collective13CollectiveMmaINS1_34MainloopSm90TmaGmmaWarpSpecializedILi6ENS5_IJNS4_1CILi1EEESB_SB_EEENS1_32KernelTmaWarpSpecializedPingpongEEENS5_IJNSA_ILi64EEENSA_ILi128EEESG_EEEfNS5_IJlSB_lEEEfSI_NS4_8TiledMMAINS4_8MMA_AtomIJNS4_4SM904GMMA30MMA_64x128x8_F32TF32TF32_SS_TNILNSM_7ScaleInE1ELSO_1EEEEEENS4_6LayoutISC_NS5_IJNSA_ILi0EEESS_SS_EEEEENS5_IJNS4_10UnderscoreESV_SV_EEEEENS4_13SM90_TMA_LOADENS4_14ComposedLayoutINS4_7SwizzleILi3ELi4ELi3EEENS4_18smem_ptr_flag_bitsILi32EEENSR_INS5_IJNSA_ILi8EEENSA_ILi32EEEEEENS5_IJS15_SB_EEEEEEEvNS4_8identityESY_S19_vS1A_EENS_8epilogue10collective6detail29Sm90TmaWarpSpecializedAdapterINS1D_15DefaultEpilogueIfSI_SI_NS1C_6thread17LinearCombinationIfLi1EffLNS1H_9ScaleType4KindE0ELNS_15FloatRoundStyleE2EfEENS1_15EpilogueDefaultEEEEEvvEEEEvNT_6ParamsE)
        /*0020*/ 	.word	0x00000008
.L_19:


//--------------------- .nv.compat                --------------------------
	.section	.nv.compat,"",@"SHT_CUDA_COMPAT_INFO"
	.align	4
        /*0000*/ 	.byte	0x02, 0x09, 0x01, 0x00, 0x02, 0x02, 0x04, 0x00, 0x02, 0x05, 0x05, 0x00, 0x03, 0x07, 0x01, 0x01
        /*0010*/ 	.byte	0x02, 0x03, 0x01, 0x00, 0x02, 0x06, 0x01, 0x00, 0x04, 0x0b, 0x08, 0x00, 0x00, 0x00, 0x00, 0x00
        /*0020*/ 	.byte	0x00, 0x00, 0x00, 0x00


//--------------------- .nv.info._ZN7cutlass13device_kernelINS_4gemm6kernel13GemmUniversalIN4cute5tupleIJiiiiEEENS1_10collective13CollectiveMmaINS1_34MainloopSm90TmaGmmaWarpSpecializedILi6ENS5_IJNS4_1CILi1EEESB_SB_EEENS1_32KernelTmaWarpSpecializedPingpongEEENS5_IJNSA_ILi64EEENSA_ILi128EEESG_EEEfNS5_IJlSB_lEEEfSI_NS4_8TiledMMAINS4_8MMA_AtomIJNS4_4SM904GMMA30MMA_64x128x8_F32TF32TF32_SS_TNILNSM_7ScaleInE1ELSO_1EEEEEENS4_6LayoutISC_NS5_IJNSA_ILi0EEESS_SS_EEEEENS5_IJNS4_10UnderscoreESV_SV_EEEEENS4_13SM90_TMA_LOADENS4_14ComposedLayoutINS4_7SwizzleILi3ELi4ELi3EEENS4_18smem_ptr_flag_bitsILi32EEENSR_INS5_IJNSA_ILi8EEENSA_ILi32EEEEEENS5_IJS15_SB_EEEEEEEvNS4_8identityESY_S19_vS1A_EENS_8epilogue10collective6detail29Sm90TmaWarpSpecializedAdapterINS1D_15DefaultEpilogueIfSI_SI_NS1C_6thread17LinearCombinationIfLi1EffLNS1H_9ScaleType4KindE0ELNS_15FloatRoundStyleE2EfEENS1_15EpilogueDefaultEEEEEvvEEEEvNT_6ParamsE --------------------------
	.section	.nv.info._ZN7cutlass13device_kernelINS_4gemm6kernel13GemmUniversalIN4cute5tupleIJiiiiEEENS1_10collective13CollectiveMmaINS1_34MainloopSm90TmaGmmaWarpSpecializedILi6ENS5_IJNS4_1CILi1EEESB_SB_EEENS1_32KernelTmaWarpSpecializedPingpongEEENS5_IJNSA_ILi64EEENSA_ILi128EEESG_EEEfNS5_IJlSB_lEEEfSI_NS4_8TiledMMAINS4_8MMA_AtomIJNS4_4SM904GMMA30MMA_64x128x8_F32TF32TF32_SS_TNILNSM_7ScaleInE1ELSO_1EEEEEENS4_6LayoutISC_NS5_IJNSA_ILi0EEESS_SS_EEEEENS5_IJNS4_10UnderscoreESV_SV_EEEEENS4_13SM90_TMA_LOADENS4_14ComposedLayoutINS4_7SwizzleILi3ELi4ELi3EEENS4_18smem_ptr_flag_bitsILi32EEENSR_INS5_IJNSA_ILi8EEENSA_ILi32EEEEEENS5_IJS15_SB_EEEEEEEvNS4_8identityESY_S19_vS1A_EENS_8epilogue10collective6detail29Sm90TmaWarpSpecializedAdapterINS1D_15DefaultEpilogueIfSI_SI_NS1C_6thread17LinearCombinationIfLi1EffLNS1H_9ScaleType4KindE0ELNS_15FloatRoundStyleE2EfEENS1_15EpilogueDefaultEEEEEvvEEEEvNT_6ParamsE,"",@"SHT_CUDA_INFO"
	.sectionflags	@""
	.align	4


	//----- nvinfo : EIATTR_CUDA_API_VERSION
	.align		4
        /*0000*/ 	.byte	0x04, 0x37
        /*0002*/ 	.short	(.L_21 - .L_20)
.L_20:
        /*0004*/ 	.word	0x00000082


	//----- nvinfo : EIATTR_KPARAM_INFO
	.align		4
.L_21:
        /*0008*/ 	.byte	0x04, 0x17
        /*000a*/ 	.short	(.L_23 - .L_22)
.L_22:
        /*000c*/ 	.word	0x00000000
        /*0010*/ 	.short	0x0000
        /*0012*/ 	.short	0x0070
        /*0014*/ 	.byte	0x00, 0xf0, 0x01, 0x10


	//----- nvinfo : EIATTR_SPARSE_MMA_MASK
	.align		4
.L_23:
        /*0018*/ 	.byte	0x03, 0x50
        /*001a*/ 	.short	0x0000


	//----- nvinfo : EIATTR_MAXREG_COUNT
	.align		4
        /*001c*/ 	.byte	0x03, 0x1b
        /*001e*/ 	.short	0x00a8


	//----- nvinfo : EIATTR_NUM_BARRIERS
	.align		4
        /*0020*/ 	.byte	0x02, 0x4c
        /*0022*/ 	.byte	0x01
	.zero		1


	//----- nvinfo : EIATTR_EXTERNS
	.align		4
        /*0024*/ 	.byte	0x04, 0x0f
        /*0026*/ 	.short	(.L_25 - .L_24)


	//   ....[0]....
	.align		4
.L_24:
        /*0028*/ 	.word	index@(__assertfail)


	//----- nvinfo : EIATTR_ANNOTATIONS
	.align		4
.L_25:
        /*002c*/ 	.byte	0x04, 0x55
        /*002e*/ 	.short	(.L_27 - .L_26)


	//   ....[0]....
.L_26:
        /*0030*/ 	.word	0x00000001
        /*0034*/ 	.byte	0x10, 0x0b, 0x00, 0x00, 0x01, 0x00, 0x00, 0x00, 0x30, 0x12, 0x00, 0x00, 0x01, 0x00, 0x00, 0x00
        /*0044*/ 	.byte	0x50, 0x5f, 0x00, 0x00, 0x01, 0x00, 0x00, 0x00, 0x40, 0x6d, 0x00, 0x00


	//----- nvinfo : EIATTR_MERCURY_ISA_VERSION
	.align		4
.L_27:
        /*0050*/ 	.byte	0x03, 0x5f
        /*0052*/ 	.short	0x0101


	//----- nvinfo : EIATTR_INT_WARP_WIDE_INSTR_OFFSETS
	.align		4
        /*0054*/ 	.byte	0x04, 0x31
        /*0056*/ 	.short	(.L_29 - .L_28)


	//   ....[0]....
.L_28:
        /*0058*/ 	.word	0x00000430


	//   ....[1]....
        /*005c*/ 	.word	0x00000450


	//   ....[2]....
        /*0060*/ 	.word	0x000004d0


	//   ....[3]....
        /*0064*/ 	.word	0x000004e0


	//   ....[4]....
        /*0068*/ 	.word	0x000004f0


	//   ....[5]....
        /*006c*/ 	.word	0x00000510


	//   ....[6]....
        /*0070*/ 	.word	0x000005a0


	//   ....[7]....
        /*0074*/ 	.word	0x000005c0


	//----- nvinfo : EIATTR_COOP_GROUP_MASK_REGIDS
	.align		4
.L_29:
        /*0078*/ 	.byte	0x04, 0x29
        /*007a*/ 	.short	(.L_31 - .L_30)


	//   ....[0]....
.L_30:
        /*007c*/ 	.word	0xffffffff


	//   ....[1]....
        /*0080*/ 	.word	0xffffffff


	//   ....[2]....
        /*0084*/ 	.word	0xffffffff


	//   ....[3]....
        /*0088*/ 	.word	0xffffffff


	//   ....[4]....
        /*008c*/ 	.word	0xffffffff


	//   ....[5]....
        /*0090*/ 	.word	0xffffffff


	//----- nvinfo : EIATTR_COOP_GROUP_INSTR_OFFSETS
	.align		4
.L_31:
        /*0094*/ 	.byte	0x04, 0x28
        /*0096*/ 	.short	(.L_33 - .L_32)


	//   ....[0]....
.L_32:
        /*0098*/ 	.word	0x00000070


	//   ....[1]....
        /*009c*/ 	.word	0x00000080


	//   ....[2]....
        /*00a0*/ 	.word	0x00000140


	//   ....[3]....
        /*00a4*/ 	.word	0x00000310


	//   ....[4]....
        /*00a8*/ 	.word	0x00000350


	//   ....[5]....
        /*00ac*/ 	.word	0x00000390


	//----- nvinfo : EIATTR_REG_RECONFIG
	.align		4
.L_33:
        /*00b0*/ 	.byte	0x01, 0x54
	.zero		2


	//----- nvinfo : EIATTR_SYSCALL_OFFSETS
	.align		4
        /*00b4*/ 	.byte	0x04, 0x46
        /*00b6*/ 	.short	(.L_35 - .L_34)


	//   ....[0]....
.L_34:
        /*00b8*/ 	.word	0x000016b0


	//----- nvinfo : EIATTR_MBARRIER_INSTR_OFFSETS
	.align		4
.L_35:
        /*00bc*/ 	.byte	0x04, 0x39
        /*00be*/ 	.short	(.L_37 - .L_36)


	//   ....[0]....
.L_36:
        /*00c0*/ 	.word	0x00000240
        /*00c4*/ 	.word	0x000000ff
        /*00c8*/ 	.word	0x00000000
        /*00cc*/ 	.short	0x0100
        /*00ce*/ 	.byte	0x08
	.zero		1


	//   ....[1]....
        /*00d0*/ 	.word	0x00000250
        /*00d4*/ 	.word	0x000000ff
        /*00d8*/ 	.word	0x00000030
        /*00dc*/ 	.short	0x0100
        /*00de*/ 	.byte	0x08
	.zero		1


	//   ....[2]....
        /*00e0*/ 	.word	0x00000260
        /*00e4*/ 	.word	0x000000ff
        /*00e8*/ 	.word	0x00000008
        /*00ec*/ 	.short	0x0100
        /*00ee*/ 	.byte	0x08
	.zero		1


	//   ....[3]....
        /*00f0*/ 	.word	0x00000270
        /*00f4*/ 	.word	0x000000ff
        /*00f8*/ 	.word	0x00000038
        /*00fc*/ 	.short	0x0100
        /*00fe*/ 	.byte	0x08
	.zero		1


	//   ....[4]....
        /*0100*/ 	.word	0x00000280
        /*0104*/ 	.word	0x000000ff
        /*0108*/ 	.word	0x00000010
        /*010c*/ 	.short	0x0100
        /*010e*/ 	.byte	0x08
	.zero		1


	//   ....[5]....
        /*0110*/ 	.word	0x00000290
        /*0114*/ 	.word	0x000000ff
        /*0118*/ 	.word	0x00000040
        /*011c*/ 	.short	0x0100
        /*011e*/ 	.byte	0x08
	.zero		1


	//   ....[6]....
        /*0120*/ 	.word	0x000002a0
        /*0124*/ 	.word	0x000000ff
        /*0128*/ 	.word	0x00000018
        /*012c*/ 	.short	0x0100
        /*012e*/ 	.byte	0x08
	.zero		1


	//   ....[7]....
        /*0130*/ 	.word	0x000002b0
        /*0134*/ 	.word	0x000000ff
        /*0138*/ 	.word	0x00000048
        /*013c*/ 	.short	0x0100
        /*013e*/ 	.byte	0x08
	.zero		1


	//   ....[8]....
        /*0140*/ 	.word	0x000002c0
        /*0144*/ 	.word	0x000000ff
        /*0148*/ 	.word	0x00000020
        /*014c*/ 	.short	0x0100
        /*014e*/ 	.byte	0x08
	.zero		1


	//   ....[9]....
        /*0150*/ 	.word	0x000002d0
        /*0154*/ 	.word	0x000000ff
        /*0158*/ 	.word	0x00000050
        /*015c*/ 	.short	0x0100
        /*015e*/ 	.byte	0x08
	.zero		1


	//   ....[10]....
        /*0160*/ 	.word	0x000002e0
        /*0164*/ 	.word	0x000000ff
        /*0168*/ 	.word	0x00000028
        /*016c*/ 	.short	0x0100
        /*016e*/ 	.byte	0x08
	.zero		1


	//   ....[11]....
        /*0170*/ 	.word	0x000002f0
        /*0174*/ 	.word	0x000000ff
        /*0178*/ 	.word	0x00000058
        /*017c*/ 	.short	0x0100
        /*017e*/ 	.byte	0x08
	.zero		1


	//   ....[12]....
        /*0180*/ 	.word	0x00000600
        /*0184*/ 	.word	0x000000ff
        /*0188*/ 	.word	0x00000090
        /*018c*/ 	.short	0x0100
        /*018e*/ 	.byte	0x08
	.zero		1


	//   ....[13]....
        /*0190*/ 	.word	0x00000670
        /*0194*/ 	.word	0x000000ff
        /*0198*/ 	.word	0x00000098
        /*019c*/ 	.short	0x0100
        /*019e*/ 	.byte	0x08
	.zero		1


	//   ....[14]....
        /*01a0*/ 	.word	0x00000690
        /*01a4*/ 	.word	0x000000ff
        /*01a8*/ 	.word	0x00000070
        /*01ac*/ 	.short	0x0100
        /*01ae*/ 	.byte	0x09
	.zero		1


	//   ....[15]....
        /*01b0*/ 	.word	0x000006a0
        /*01b4*/ 	.word	0x000000ff
        /*01b8*/ 	.word	0x00000078
        /*01bc*/ 	.short	0x0100
        /*01be*/ 	.byte	0x09
	.zero		1


	//   ....[16]....
        /*01c0*/ 	.word	0x000006b0
        /*01c4*/ 	.word	0x000000ff
        /*01c8*/ 	.word	0x00000080
        /*01cc*/ 	.short	0x0100
        /*01ce*/ 	.byte	0x09
	.zero		1


	//   ....[17]....
        /*01d0*/ 	.word	0x000006c0
        /*01d4*/ 	.word	0x000000ff
        /*01d8*/ 	.word	0x00000088
        /*01dc*/ 	.short	0x0100
        /*01de*/ 	.byte	0x09
	.zero		1


	//   ....[18]....
        /*01e0*/ 	.word	0x00001570
        /*01e4*/ 	.word	0x000000ff
        /*01e8*/ 	.word	0xfffffff8
        /*01ec*/ 	.short	0x010a
        /*01ee*/ 	.byte	0x2b
	.zero		1


	//   ....[19]....
        /*01f0*/ 	.word	0x00001730
        /*01f4*/ 	.word	0x00000003
        /*01f8*/ 	.word	0x00000000
        /*01fc*/ 	.short	0x010a
        /*01fe*/ 	.byte	0x3f
	.zero		1


	//   ....[20]....
        /*0200*/ 	.word	0x00001790
        /*0204*/ 	.word	0x00000003
        /*0208*/ 	.word	0x00000000
        /*020c*/ 	.short	0x010a
        /*020e*/ 	.byte	0x3f
	.zero		1


	//   ....[21]....
        /*0210*/ 	.word	0x00002030
        /*0214*/ 	.word	0x000000ff
        /*0218*/ 	.word	0x00000000
        /*021c*/ 	.short	0x010a
        /*021e*/ 	.byte	0x08
	.zero		1


	//   ....[22]....
        /*0220*/ 	.word	0x00002070
        /*0224*/ 	.word	0x000000ff
        /*0228*/ 	.word	0x00000000
        /*022c*/ 	.short	0x010a
        /*022e*/ 	.byte	0x08
	.zero		1


	//   ....[23]....
        /*0230*/ 	.word	0x00002810
        /*0234*/ 	.word	0x000000ff
        /*0238*/ 	.word	0x00000000
        /*023c*/ 	.short	0x0101
        /*023e*/ 	.byte	0x08
	.zero		1


	//   ....[24]....
        /*0240*/ 	.word	0x00002910
        /*0244*/ 	.word	0x00000003
        /*0248*/ 	.word	0x00000000
        /*024c*/ 	.short	0x0101
        /*024e*/ 	.byte	0x29
	.zero		1


	//   ....[25]....
        /*0250*/ 	.word	0x000029e0
        /*0254*/ 	.word	0x000000ff
        /*0258*/ 	.word	0x00000000
        /*025c*/ 	.short	0x0101
        /*025e*/ 	.byte	0x06
	.zero		1


	//   ....[26]....
        /*0260*/ 	.word	0x00002a50
        /*0264*/ 	.word	0x000000ff
        /*0268*/ 	.word	0x00000008
        /*026c*/ 	.short	0x010a
        /*026e*/ 	.byte	0x2b
	.zero		1


	//   ....[27]....
        /*0270*/ 	.word	0x00005f90
        /*0274*/ 	.word	0x00000000
        /*0278*/ 	.word	0x00000000
        /*027c*/ 	.short	0x0101
        /*027e*/ 	.byte	0x29
	.zero		1


	//   ....[28]....
        /*0280*/ 	.word	0x00006880
        /*0284*/ 	.word	0x0000000b
        /*0288*/ 	.word	0x00000030
        /*028c*/ 	.short	0x010a
        /*028e*/ 	.byte	0x3f
	.zero		1


	//   ....[29]....
        /*0290*/ 	.word	0x00006e70
        /*0294*/ 	.word	0x00000006
        /*0298*/ 	.word	0x00000098
        /*029c*/ 	.short	0x0101
        /*029e*/ 	.byte	0x3f
	.zero		1


	//   ....[30]....
        /*02a0*/ 	.word	0x00007590
        /*02a4*/ 	.word	0x00000007
        /*02a8*/ 	.word	0x00000000
        /*02ac*/ 	.short	0x010a
        /*02ae*/ 	.byte	0x3f
	.zero		1


	//   ....[31]....
        /*02b0*/ 	.word	0x00007610
        /*02b4*/ 	.word	0x00000006
        /*02b8*/ 	.word	0x00000000
        /*02bc*/ 	.short	0x010a
        /*02be*/ 	.byte	0x3f
	.zero		1


	//   ....[32]....
        /*02c0*/ 	.word	0x000076a0
        /*02c4*/ 	.word	0x00000007
        /*02c8*/ 	.word	0x00000000
        /*02cc*/ 	.short	0x010a
        /*02ce*/ 	.byte	0x3f
	.zero		1


	//   ....[33]....
        /*02d0*/ 	.word	0x00007730
        /*02d4*/ 	.word	0x00000006
        /*02d8*/ 	.word	0x00000000
        /*02dc*/ 	.short	0x010a
        /*02de*/ 	.byte	0x3f
	.zero		1


	//   ....[34]....
        /*02e0*/ 	.word	0x000077c0
        /*02e4*/ 	.word	0x00000007
        /*02e8*/ 	.word	0x00000000
        /*02ec*/ 	.short	0x010a
        /*02ee*/ 	.byte	0x3f
	.zero		1


	//   ....[35]....
        /*02f0*/ 	.word	0x00007850
        /*02f4*/ 	.word	0x00000005
        /*02f8*/ 	.word	0x00000000
        /*02fc*/ 	.short	0x010a
        /*02fe*/ 	.byte	0x3f
	.zero		1


	//   ....[36]....
        /*0300*/ 	.word	0x000078c0
        /*0304*/ 	.word	0x00000003
        /*0308*/ 	.word	0xfffffff8
        /*030c*/ 	.short	0x010a
        /*030e*/ 	.byte	0x3f
	.zero		1


	//   ....[37]....
        /*0310*/ 	.word	0x00007910
        /*0314*/ 	.word	0x00000003
        /*0318*/ 	.word	0x00000000
        /*031c*/ 	.short	0x010a
        /*031e*/ 	.byte	0x3f
	.zero		1


	//   ....[38]....
        /*0320*/ 	.word	0x00007970
        /*0324*/ 	.word	0x00000004
        /*0328*/ 	.word	0x00000000
        /*032c*/ 	.short	0x010a
        /*032e*/ 	.byte	0x3f
	.zero		1


	//   ....[39]....
        /*0330*/ 	.word	0x000079d0
        /*0334*/ 	.word	0x00000003
        /*0338*/ 	.word	0x00000008
        /*033c*/ 	.short	0x010a
        /*033e*/ 	.byte	0x3f
	.zero		1


	//   ....[40]....
        /*0340*/ 	.word	0x00007aa0
        /*0344*/ 	.word	0x0000000b
        /*0348*/ 	.word	0x00000030
        /*034c*/ 	.short	0x010a
        /*034e*/ 	.byte	0x3f
	.zero		1


	//   ....[41]....
        /*0350*/ 	.word	0x00007b70
        /*0354*/ 	.word	0x00000007
        /*0358*/ 	.word	0x00000000
        /*035c*/ 	.short	0x010a
        /*035e*/ 	.byte	0x3f
	.zero		1


	//   ....[42]....
        /*0360*/ 	.word	0x00007bc0
        /*0364*/ 	.word	0x00000006
        /*0368*/ 	.word	0x00000000
        /*036c*/ 	.short	0x010a
        /*036e*/ 	.byte	0x3f
	.zero		1


	//   ....[43]....
        /*0370*/ 	.word	0x00007c10
        /*0374*/ 	.word	0x00000007
        /*0378*/ 	.word	0x00000000
        /*037c*/ 	.short	0x010a
        /*037e*/ 	.byte	0x3f
	.zero		1


	//   ....[44]....
        /*0380*/ 	.word	0x00007c60
        /*0384*/ 	.word	0x00000006
        /*0388*/ 	.word	0x00000000
        /*038c*/ 	.short	0x010a
        /*038e*/ 	.byte	0x3f
	.zero		1


	//   ....[45]....
        /*0390*/ 	.word	0x00007cb0
        /*0394*/ 	.word	0x00000007
        /*0398*/ 	.word	0x00000000
        /*039c*/ 	.short	0x010a
        /*039e*/ 	.byte	0x3f
	.zero		1


	//----- nvinfo : EIATTR_NUM_MBARRIERS
	.align		4
.L_37:
        /*03a0*/ 	.byte	0x03, 0x38
        /*03a2*/ 	.short	0x0012


	//----- nvinfo : EIATTR_EXIT_INSTR_OFFSETS
	.align		4
        /*03a4*/ 	.byte	0x04, 0x1c
        /*03a6*/ 	.short	(.L_39 - .L_38)


	//   ....[0]....
.L_38:
        /*03a8*/ 	.word	0x000011c0


	//   ....[1]....
        /*03ac*/ 	.word	0x00001220


	//   ....[2]....
        /*03b0*/ 	.word	0x000065b0


	//   ....[3]....
        /*03b4*/ 	.word	0x000065e0


	//   ....[4]....
        /*03b8*/ 	.word	0x000078a0


	//----- nvinfo : EIATTR_MAX_THREADS
	.align		4
.L_39:
        /*03bc*/ 	.byte	0x04, 0x05
        /*03be*/ 	.short	(.L_41 - .L_40)
.L_40:
        /*03c0*/ 	.word	0x00000180
        /*03c4*/ 	.word	0x00000001
        /*03c8*/ 	.word	0x00000001


	//----- nvinfo : EIATTR_CRS_STACK_SIZE
	.align		4
.L_41:
        /*03cc*/ 	.byte	0x04, 0x1e
        /*03ce*/ 	.short	(.L_43 - .L_42)
.L_42:
        /*03d0*/ 	.word	0x00000000


	//----- nvinfo : EIATTR_CBANK_PARAM_SIZE
	.align		4
.L_43:
        /*03d4*/ 	.byte	0x03, 0x19
        /*03d6*/ 	.short	0x0470


	//----- nvinfo : EIATTR_PARAM_CBANK
	.align		4
        /*03d8*/ 	.byte	0x04, 0x0a
        /*03da*/ 	.short	(.L_45 - .L_44)
	.align		4
.L_44:
        /*03dc*/ 	.word	index@(.nv.constant0._ZN7cutlass13device_kernelINS_4gemm6kernel13GemmUniversalIN4cute5tupleIJiiiiEEENS1_10collective13CollectiveMmaINS1_34MainloopSm90TmaGmmaWarpSpecializedILi6ENS5_IJNS4_1CILi1EEESB_SB_EEENS1_32KernelTmaWarpSpecializedPingpongEEENS5_IJNSA_ILi64EEENSA_ILi128EEESG_EEEfNS5_IJlSB_lEEEfSI_NS4_8TiledMMAINS4_8MMA_AtomIJNS4_4SM904GMMA30MMA_64x128x8_F32TF32TF32_SS_TNILNSM_7ScaleInE1ELSO_1EEEEEENS4_6LayoutISC_NS5_IJNSA_ILi0EEESS_SS_EEEEENS5_IJNS4_10UnderscoreESV_SV_EEEEENS4_13SM90_TMA_LOADENS4_14ComposedLayoutINS4_7SwizzleILi3ELi4ELi3EEENS4_18smem_ptr_flag_bitsILi32EEENSR_INS5_IJNSA_ILi8EEENSA_ILi32EEEEEENS5_IJS15_SB_EEEEEEEvNS4_8identityESY_S19_vS1A_EENS_8epilogue10collective6detail29Sm90TmaWarpSpecializedAdapterINS1D_15DefaultEpilogueIfSI_SI_NS1C_6thread17LinearCombinationIfLi1EffLNS1H_9ScaleType4KindE0ELNS_15FloatRoundStyleE2EfEENS1_15EpilogueDefaultEEEEEvvEEEEvNT_6ParamsE)
        /*03e0*/ 	.short	0x0210
        /*03e2*/ 	.short	0x0470


	//----- nvinfo : EIATTR_SW_WAR
	.align		4
.L_45:
        /*03e4*/ 	.byte	0x04, 0x36
        /*03e6*/ 	.short	(.L_47 - .L_46)
.L_46:
        /*03e8*/ 	.word	0x00000008
.L_47:


//--------------------- .nv.callgraph             --------------------------
	.section	.nv.callgraph,"",@"SHT_CUDA_CALLGRAPH"
	.align	4
	.sectionentsize	8
	.align		4
        /*0000*/ 	.word	0x00000000
	.align		4
        /*0004*/ 	.word	0xffffffff
	.align		4
        /*0008*/ 	.word	index@(_ZN7cutlass13device_kernelINS_4gemm6kernel13GemmUniversalIN4cute5tupleIJiiiiEEENS1_10collective13CollectiveMmaINS1_34MainloopSm90TmaGmmaWarpSpecializedILi6ENS5_IJNS4_1CILi1EEESB_SB_EEENS1_32KernelTmaWarpSpecializedPingpongEEENS5_IJNSA_ILi64EEENSA_ILi128EEESG_EEEfNS5_IJlSB_lEEEfSI_NS4_8TiledMMAINS4_8MMA_AtomIJNS4_4SM904GMMA30MMA_64x128x8_F32TF32TF32_SS_TNILNSM_7ScaleInE1ELSO_1EEEEEENS4_6LayoutISC_NS5_IJNSA_ILi0EEESS_SS_EEEEENS5_IJNS4_10UnderscoreESV_SV_EEEEENS4_13SM90_TMA_LOADENS4_14ComposedLayoutINS4_7SwizzleILi3ELi4ELi3EEENS4_18smem_ptr_flag_bitsILi32EEENSR_INS5_IJNSA_ILi8EEENSA_ILi32EEEEEENS5_IJS15_SB_EEEEEEEvNS4_8identityESY_S19_vS1A_EENS_8epilogue10collective6detail29Sm90TmaWarpSpecializedAdapterINS1D_15DefaultEpilogueIfSI_SI_NS1C_6thread17LinearCombinationIfLi1EffLNS1H_9ScaleType4KindE0ELNS_15FloatRoundStyleE2EfEENS1_15EpilogueDefaultEEEEEvvEEEEvNT_6ParamsE)
	.align		4
        /*000c*/ 	.word	index@(__assertfail)
	.align		4
        /*0010*/ 	.word	0x00000000
	.align		4
        /*0014*/ 	.word	0xfffffffe
	.align		4
        /*0018*/ 	.word	0x00000000
	.align		4
        /*001c*/ 	.word	0xfffffffd
	.align		4
        /*0020*/ 	.word	0x00000000
	.align		4
        /*0024*/ 	.word	0xfffffffc


//--------------------- .nv.constant4             --------------------------
	.section	.nv.constant4,"a",@progbits
	.align	8
	.align		8
.nv.constant4:
        /*0000*/ 	.dword	__assertfail
	.align		8
        /*0008*/ 	.dword	__unnamed_1
	.align		8
        /*0010*/ 	.dword	_ZN40_INTERNAL_1e598e58_4_k_cu_4a4ec367_198534cuda3std3__45__cpo5beginE
	.align		8
        /*0018*/ 	.dword	_ZN40_INTERNAL_1e598e58_4_k_cu_4a4ec367_198534cuda3std3__45__cpo3endE
	.align		8
        /*0020*/ 	.dword	_ZN40_INTERNAL_1e598e58_4_k_cu_4a4ec367_198534cuda3std3__45__cpo6cbeginE
	.align		8
        /*0028*/ 	.dword	_ZN40_INTERNAL_1e598e58_4_k_cu_4a4ec367_198534cuda3std3__45__cpo4cendE
	.align		8
        /*0030*/ 	.dword	_ZN40_INTERNAL_1e598e58_4_k_cu_4a4ec367_198534cuda3std3__442_GLOBAL__N__1e598e58_4_k_cu_4a4ec367_198536ignoreE
	.align		8
        /*0038*/ 	.dword	_ZN40_INTERNAL_1e598e58_4_k_cu_4a4ec367_198534cuda3std3__419piecewise_constructE
	.align		8
        /*0040*/ 	.dword	_ZN40_INTERNAL_1e598e58_4_k_cu_4a4ec367_198534cuda3std3__48in_placeE
	.align		8
        /*0048*/ 	.dword	_ZN40_INTERNAL_1e598e58_4_k_cu_4a4ec367_198534cuda3std6ranges3__45__cpo4swapE
	.align		8
        /*0050*/ 	.dword	_ZN40_INTERNAL_1e598e58_4_k_cu_4a4ec367_198534cuda3std6ranges3__45__cpo9iter_moveE
	.align		8
        /*0058*/ 	.dword	_ZN40_INTERNAL_1e598e58_4_k_cu_4a4ec367_198534cute7productE
	.align		8
        /*0060*/ 	.dword	_ZN40_INTERNAL_1e598e58_4_k_cu_4a4ec367_198534cute1_E
	.align		8
        /*0068*/ 	.dword	$str$22
	.align		8
        /*0070*/ 	.dword	$str$23


//--------------------- .text._ZN7cutlass13device_kernelINS_4gemm6kernel13GemmUniversalIN4cute5tupleIJiiiiEEENS1_10collective13CollectiveMmaINS1_34MainloopSm90TmaGmmaWarpSpecializedILi6ENS5_IJNS4_1CILi1EEESB_SB_EEENS1_32KernelTmaWarpSpecializedPingpongEEENS5_IJNSA_ILi64EEENSA_ILi128EEESG_EEEfNS5_IJlSB_lEEEfSI_NS4_8TiledMMAINS4_8MMA_AtomIJNS4_4SM904GMMA30MMA_64x128x8_F32TF32TF32_SS_TNILNSM_7ScaleInE1ELSO_1EEEEEENS4_6LayoutISC_NS5_IJNSA_ILi0EEESS_SS_EEEEENS5_IJNS4_10UnderscoreESV_SV_EEEEENS4_13SM90_TMA_LOADENS4_14ComposedLayoutINS4_7SwizzleILi3ELi4ELi3EEENS4_18smem_ptr_flag_bitsILi32EEENSR_INS5_IJNSA_ILi8EEENSA_ILi32EEEEEENS5_IJS15_SB_EEEEEEEvNS4_8identityESY_S19_vS1A_EENS_8epilogue10collective6detail29Sm90TmaWarpSpecializedAdapterINS1D_15DefaultEpilogueIfSI_SI_NS1C_6thread17LinearCombinationIfLi1EffLNS1H_9ScaleType4KindE0ELNS_15FloatRoundStyleE2EfEENS1_15EpilogueDefaultEEEEEvvEEEEvNT_6ParamsE --------------------------
	.section	.text._ZN7cutlass13device_kernelINS_4gemm6kernel13GemmUniversalIN4cute5tupleIJiiiiEEENS1_10collective13CollectiveMmaINS1_34MainloopSm90TmaGmmaWarpSpecializedILi6ENS5_IJNS4_1CILi1EEESB_SB_EEENS1_32KernelTmaWarpSpecializedPingpongEEENS5_IJNSA_ILi64EEENSA_ILi128EEESG_EEEfNS5_IJlSB_lEEEfSI_NS4_8TiledMMAINS4_8MMA_AtomIJNS4_4SM904GMMA30MMA_64x128x8_F32TF32TF32_SS_TNILNSM_7ScaleInE1ELSO_1EEEEEENS4_6LayoutISC_NS5_IJNSA_ILi0EEESS_SS_EEEEENS5_IJNS4_10UnderscoreESV_SV_EEEEENS4_13SM90_TMA_LOADENS4_14ComposedLayoutINS4_7SwizzleILi3ELi4ELi3EEENS4_18smem_ptr_flag_bitsILi32EEENSR_INS5_IJNSA_ILi8EEENSA_ILi32EEEEEENS5_IJS15_SB_EEEEEEEvNS4_8identityESY_S19_vS1A_EENS_8epilogue10collective6detail29Sm90TmaWarpSpecializedAdapterINS1D_15DefaultEpilogueIfSI_SI_NS1C_6thread17LinearCombinationIfLi1EffLNS1H_9ScaleType4KindE0ELNS_15FloatRoundStyleE2EfEENS1_15EpilogueDefaultEEEEEvvEEEEvNT_6ParamsE,"ax",@progbits
	.align	128
.text._ZN7cutlass13device_kernelINS_4gemm6kernel13GemmUniversalIN4cute5tupleIJiiiiEEENS1_10collective13CollectiveMmaINS1_34MainloopSm90TmaGmmaWarpSpecializedILi6ENS5_IJNS4_1CILi1EEESB_SB_EEENS1_32KernelTmaWarpSpecializedPingpongEEENS5_IJNSA_ILi64EEENSA_ILi128EEESG_EEEfNS5_IJlSB_lEEEfSI_NS4_8TiledMMAINS4_8MMA_AtomIJNS4_4SM904GMMA30MMA_64x128x8_F32TF32TF32_SS_TNILNSM_7ScaleInE1ELSO_1EEEEEENS4_6LayoutISC_NS5_IJNSA_ILi0EEESS_SS_EEEEENS5_IJNS4_10UnderscoreESV_SV_EEEEENS4_13SM90_TMA_LOADENS4_14ComposedLayoutINS4_7SwizzleILi3ELi4ELi3EEENS4_18smem_ptr_flag_bitsILi32EEENSR_INS5_IJNSA_ILi8EEENSA_ILi32EEEEEENS5_IJS15_SB_EEEEEEEvNS4_8identityESY_S19_vS1A_EENS_8epilogue10collective6detail29Sm90TmaWarpSpecializedAdapterINS1D_15DefaultEpilogueIfSI_SI_NS1C_6thread17LinearCombinationIfLi1EffLNS1H_9ScaleType4KindE0ELNS_15FloatRoundStyleE2EfEENS1_15EpilogueDefaultEEEEEvvEEEEvNT_6ParamsE:
        .type           _ZN7cutlass13device_kernelINS_4gemm6kernel13GemmUniversalIN4cute5tupleIJiiiiEEENS1_10collective13CollectiveMmaINS1_34MainloopSm90TmaGmmaWarpSpecializedILi6ENS5_IJNS4_1CILi1EEESB_SB_EEENS1_32KernelTmaWarpSpecializedPingpongEEENS5_IJNSA_ILi64EEENSA_ILi128EEESG_EEEfNS5_IJlSB_lEEEfSI_NS4_8TiledMMAINS4_8MMA_AtomIJNS4_4SM904GMMA30MMA_64x128x8_F32TF32TF32_SS_TNILNSM_7ScaleInE1ELSO_1EEEEEENS4_6LayoutISC_NS5_IJNSA_ILi0EEESS_SS_EEEEENS5_IJNS4_10UnderscoreESV_SV_EEEEENS4_13SM90_TMA_LOADENS4_14ComposedLayoutINS4_7SwizzleILi3ELi4ELi3EEENS4_18smem_ptr_flag_bitsILi32EEENSR_INS5_IJNSA_ILi8EEENSA_ILi32EEEEEENS5_IJS15_SB_EEEEEEEvNS4_8identityESY_S19_vS1A_EENS_8epilogue10collective6detail29Sm90TmaWarpSpecializedAdapterINS1D_15DefaultEpilogueIfSI_SI_NS1C_6thread17LinearCombinationIfLi1EffLNS1H_9ScaleType4KindE0ELNS_15FloatRoundStyleE2EfEENS1_15EpilogueDefaultEEEEEvvEEEEvNT_6ParamsE,@function
        .size           _ZN7cutlass13device_kernelINS_4gemm6kernel13GemmUniversalIN4cute5tupleIJiiiiEEENS1_10collective13CollectiveMmaINS1_34MainloopSm90TmaGmmaWarpSpecializedILi6ENS5_IJNS4_1CILi1EEESB_SB_EEENS1_32KernelTmaWarpSpecializedPingpongEEENS5_IJNSA_ILi64EEENSA_ILi128EEESG_EEEfNS5_IJlSB_lEEEfSI_NS4_8TiledMMAINS4_8MMA_AtomIJNS4_4SM904GMMA30MMA_64x128x8_F32TF32TF32_SS_TNILNSM_7ScaleInE1ELSO_1EEEEEENS4_6LayoutISC_NS5_IJNSA_ILi0EEESS_SS_EEEEENS5_IJNS4_10UnderscoreESV_SV_EEEEENS4_13SM90_TMA_LOADENS4_14ComposedLayoutINS4_7SwizzleILi3ELi4ELi3EEENS4_18smem_ptr_flag_bitsILi32EEENSR_INS5_IJNSA_ILi8EEENSA_ILi32EEEEEENS5_IJS15_SB_EEEEEEEvNS4_8identityESY_S19_vS1A_EENS_8epilogue10collective6detail29Sm90TmaWarpSpecializedAdapterINS1D_15DefaultEpilogueIfSI_SI_NS1C_6thread17LinearCombinationIfLi1EffLNS1H_9ScaleType4KindE0ELNS_15FloatRoundStyleE2EfEENS1_15EpilogueDefaultEEEEEvvEEEEvNT_6ParamsE,(.L_x_201 - _ZN7cutlass13device_kernelINS_4gemm6kernel13GemmUniversalIN4cute5tupleIJiiiiEEENS1_10collective13CollectiveMmaINS1_34MainloopSm90TmaGmmaWarpSpecializedILi6ENS5_IJNS4_1CILi1EEESB_SB_EEENS1_32KernelTmaWarpSpecializedPingpongEEENS5_IJNSA_ILi64EEENSA_ILi128EEESG_EEEfNS5_IJlSB_lEEEfSI_NS4_8TiledMMAINS4_8MMA_AtomIJNS4_4SM904GMMA30MMA_64x128x8_F32TF32TF32_SS_TNILNSM_7ScaleInE1ELSO_1EEEEEENS4_6LayoutISC_NS5_IJNSA_ILi0EEESS_SS_EEEEENS5_IJNS4_10UnderscoreESV_SV_EEEEENS4_13SM90_TMA_LOADENS4_14ComposedLayoutINS4_7SwizzleILi3ELi4ELi3EEENS4_18smem_ptr_flag_bitsILi32EEENSR_INS5_IJNSA_ILi8EEENSA_ILi32EEEEEENS5_IJS15_SB_EEEEEEEvNS4_8identityESY_S19_vS1A_EENS_8epilogue10collective6detail29Sm90TmaWarpSpecializedAdapterINS1D_15DefaultEpilogueIfSI_SI_NS1C_6thread17LinearCombinationIfLi1EffLNS1H_9ScaleType4KindE0ELNS_15FloatRoundStyleE2EfEENS1_15EpilogueDefaultEEEEEvvEEEEvNT_6ParamsE)
        .other          _ZN7cutlass13device_kernelINS_4gemm6kernel13GemmUniversalIN4cute5tupleIJiiiiEEENS1_10collective13CollectiveMmaINS1_34MainloopSm90TmaGmmaWarpSpecializedILi6ENS5_IJNS4_1CILi1EEESB_SB_EEENS1_32KernelTmaWarpSpecializedPingpongEEENS5_IJNSA_ILi64EEENSA_ILi128EEESG_EEEfNS5_IJlSB_lEEEfSI_NS4_8TiledMMAINS4_8MMA_AtomIJNS4_4SM904GMMA30MMA_64x128x8_F32TF32TF32_SS_TNILNSM_7ScaleInE1ELSO_1EEEEEENS4_6LayoutISC_NS5_IJNSA_ILi0EEESS_SS_EEEEENS5_IJNS4_10UnderscoreESV_SV_EEEEENS4_13SM90_TMA_LOADENS4_14ComposedLayoutINS4_7SwizzleILi3ELi4ELi3EEENS4_18smem_ptr_flag_bitsILi32EEENSR_INS5_IJNSA_ILi8EEENSA_ILi32EEEEEENS5_IJS15_SB_EEEEEEEvNS4_8identityESY_S19_vS1A_EENS_8epilogue10collective6detail29Sm90TmaWarpSpecializedAdapterINS1D_15DefaultEpilogueIfSI_SI_NS1C_6thread17LinearCombinationIfLi1EffLNS1H_9ScaleType4KindE0ELNS_15FloatRoundStyleE2EfEENS1_15EpilogueDefaultEEEEEvvEEEEvNT_6ParamsE,@"STO_CUDA_ENTRY STV_DEFAULT"
_ZN7cutlass13device_kernelINS_4gemm6kernel13GemmUniversalIN4cute5tupleIJiiiiEEENS1_10collective13CollectiveMmaINS1_34MainloopSm90TmaGmmaWarpSpecializedILi6ENS5_IJNS4_1CILi1EEESB_SB_EEENS1_32KernelTmaWarpSpecializedPingpongEEENS5_IJNSA_ILi64EEENSA_ILi128EEESG_EEEfNS5_IJlSB_lEEEfSI_NS4_8TiledMMAINS4_8MMA_AtomIJNS4_4SM904GMMA30MMA_64x128x8_F32TF32TF32_SS_TNILNSM_7ScaleInE1ELSO_1EEEEEENS4_6LayoutISC_NS5_IJNSA_ILi0EEESS_SS_EEEEENS5_IJNS4_10UnderscoreESV_SV_EEEEENS4_13SM90_TMA_LOADENS4_14ComposedLayoutINS4_7SwizzleILi3ELi4ELi3EEENS4_18smem_ptr_flag_bitsILi32EEENSR_INS5_IJNSA_ILi8EEENSA_ILi32EEEEEENS5_IJS15_SB_EEEEEEEvNS4_8identityESY_S19_vS1A_EENS_8epilogue10collective6detail29Sm90TmaWarpSpecializedAdapterINS1D_15DefaultEpilogueIfSI_SI_NS1C_6thread17LinearCombinationIfLi1EffLNS1H_9ScaleType4KindE0ELNS_15FloatRoundStyleE2EfEENS1_15EpilogueDefaultEEEEEvvEEEEvNT_6ParamsE:
[----:B------:R-:W0:Y:S02]  /*0000*/  LDC R1, c[0x0][0x28] ;  /* 0x00000a00ff017b82 */ /* 0x000e240000000800 */
[----:B0-----:R-:W-:Y:S01]  /*0010*/  VIADD R1, R1, 0xfffffff8 ;  /* 0xfffffff801017836 */ /* 0x001fe20000000000 */
[----:B------:R-:W0:Y:S01]  /*0020*/  S2R R4, SR_TID.X ;  /* 0x0000000000047919 */ /* 0x000e220000002100 */
[----:B------:R-:W-:Y:S01]  /*0030*/  ELECT P0, URZ, PT ;  /* 0x00000000003f782f */ /* 0x000fe20003800000 */
[----:B------:R-:W-:Y:S01]  /*0040*/  BSSY B0, `(.L_x_0) ;  /* 0x000000f000007945 */ /* 0x000fe20003800000 */
[--C-:B0-----:R-:W-:Y:S02]  /*0050*/  SHF.R.U32.HI R0, RZ, 0x5, R4.reuse ;  /* 0x00000005ff007819 */ /* 0x101fe40000011604 */
[----:B------:R-:W-:-:S03]  /*0060*/  SHF.R.U32.HI R5, RZ, 0x7, R4 ;  /* 0x00000007ff057819 */ /* 0x000fc60000011604 */
[----:B------:R-:W0:Y:S04]  /*0070*/  SHFL.IDX PT, R2, R0, RZ, 0x1f ;  /* 0x00001fff00027589 */ /* 0x000e2800000e0000 */
[----:B------:R1:W2:Y:S01]  /*0080*/  SHFL.IDX PT, R7, R5, RZ, 0x1f ;  /* 0x00001fff05077589 */ /* 0x0002a200000e0000 */
[----:B0-----:R-:W-:-:S13]  /*0090*/  ISETP.NE.OR P0, PT, R2, RZ, !P0 ;  /* 0x000000ff0200720c */ /* 0x001fda0004705670 */
[----:B-12---:R-:W-:Y:S05]  /*00a0*/  @P0 BRA `(.L_x_1) ;  /* 0x0000000000200947 */ /* 0x006fea0003800000 */
[----:B------:R-:W-:Y:S02]  /*00b0*/  ULDC.64 UR4, c[0x0][0x198] ;  /* 0x0000660000047ab9 */ /* 0x000fe40000000a00 */
[----:B------:R-:W-:Y:S02]  /*00c0*/  UIADD3 UR6, UP0, UR4, 0xf0, URZ ;  /* 0x000000f004067890 */ /* 0x000fe4000ff1e03f */
[----:B------:R-:W-:Y:S02]  /*00d0*/  UIADD3 UR4, UP1, UR4, 0x1f0, URZ ;  /* 0x000001f004047890 */ /* 0x000fe4000ff3e03f */
[----:B------:R-:W-:Y:S02]  /*00e0*/  UIADD3.X UR7, URZ, UR5, URZ, UP0, !UPT ;  /* 0x000000053f077290 */ /* 0x000fe400087fe43f */
[----:B------:R-:W-:-:S07]  /*00f0*/  UIADD3.X UR5, URZ, UR5, URZ, UP1, !UPT ;  /* 0x000000053f057290 */ /* 0x000fce0008ffe43f */
[----:B------:R0:W-:Y:S02]  /*0100*/  UTMACCTL.PF [UR6] ;  /* 0x00000000060079b9 */ /* 0x0001e40008040000 */
[----:B------:R0:W-:Y:S02]  /*0110*/  UTMACCTL.PF [UR4] ;  /* 0x00000000040079b9 */ /* 0x0001e40008040000 */
[----:B0-----:R-:W-:Y:S01]  /*0120*/  NOP ;  /* 0x0000000000007918 */ /* 0x001fe20000000000 */
.L_x_1:
[----:B------:R-:W-:Y:S05]  /*0130*/  BSYNC B0 ;  /* 0x0000000000007941 */ /* 0x000fea0003800000 */
.L_x_0:
[----:B------:R-:W0:Y:S02]  /*0140*/  SHFL.IDX PT, R3, R0, RZ, 0x1f ;  /* 0x00001fff00037589 */ /* 0x000e2400000e0000 */
[----:B0-----:R-:W-:-:S13]  /*0150*/  ISETP.NE.AND P0, PT, R3, RZ, PT ;  /* 0x000000ff0300720c */ /* 0x001fda0003f05270 */
[----:B------:R-:W-:Y:S05]  /*0160*/  @P0 BRA `(.L_x_2) ;  /* 0x0000000000680947 */ /* 0x000fea0003800000 */
[----:B------:R-:W0:Y:S01]  /*0170*/  S2UR UR8, SR_CgaCtaId ;  /* 0x00000000000879c3 */ /* 0x000e220000008800 */
[----:B------:R-:W-:Y:S01]  /*0180*/  UMOV UR4, 0x400 ;  /* 0x0000040000047882 */ /* 0x000fe20000000000 */
[----:B------:R-:W-:Y:S01]  /*0190*/  UMOV UR5, 0x1 ;  /* 0x0000000100057882 */ /* 0x000fe20000000000 */
[----:B------:R-:W-:Y:S01]  /*01a0*/  UMOV UR6, 0x80 ;  /* 0x0000008000067882 */ /* 0x000fe20000000000 */
[----:B------:R-:W-:Y:S01]  /*01b0*/  ELECT P0, URZ, PT ;  /* 0x00000000003f782f */ /* 0x000fe20003800000 */
[----:B------:R-:W-:-:S04]  /*01c0*/  UIADD3 UR6, -UR6, 0x100000, URZ ;  /* 0x0010000006067890 */ /* 0x000fc8000fffe13f */
[----:B------:R-:W-:Y:S02]  /*01d0*/  USHF.L.U32 UR7, UR6, 0xb, URZ ;  /* 0x0000000b06077899 */ /* 0x000fe4000800063f */
[----:B------:R-:W-:Y:S02]  /*01e0*/  USHF.L.U32 UR6, UR6, 0x1, URZ ;  /* 0x0000000106067899 */ /* 0x000fe4000800063f */
[----:B0-----:R-:W-:Y:S02]  /*01f0*/  ULEA UR8, UR8, UR4, 0x18 ;  /* 0x0000000408087291 */ /* 0x001fe4000f8ec03f */
[----:B------:R-:W-:-:S04]  /*0200*/  UIADD3 UR4, -UR5, 0x100000, URZ ;  /* 0x0010000005047890 */ /* 0x000fc8000fffe13f */
[----:B------:R-:W-:Y:S02]  /*0210*/  USHF.L.U32 UR5, UR4, 0xb, URZ ;  /* 0x0000000b04057899 */ /* 0x000fe4000800063f */
[----:B------:R-:W-:Y:S01]  /*0220*/  USHF.L.U32 UR4, UR4, 0x1, URZ ;  /* 0x0000000104047899 */ /* 0x000fe2000800063f */
[----:B------:R-:W0:Y:S11]  /*0230*/  FENCE.VIEW.ASYNC.S ;  /* 0x00000000000073c6 */ /* 0x000e360000000000 */
[----:B0-----:R0:W1:Y:S01]  /*0240*/  SYNCS.EXCH.64 URZ, [UR8], UR4 ;  /* 0x00000004083f75b2 */ /* 0x0010620008000100 */
[----:B------:R0:W2:Y:S01]  /*0250*/  SYNCS.EXCH.64 URZ, [UR8+0x30], UR6 ;  /* 0x00003006083f75b2 */ /* 0x0000a20008000100 */
[----:B------:R0:W3:Y:S01]  /*0260*/  SYNCS.EXCH.64 URZ, [UR8+0x8], UR4 ;  /* 0x00000804083f75b2 */ /* 0x0000e20008000100 */
[----:B------:R0:W4:Y:S01]  /*0270*/  SYNCS.EXCH.64 URZ, [UR8+0x38], UR6 ;  /* 0x00003806083f75b2 */ /* 0x0001220008000100 */
[----:B------:R0:W0:Y:S01]  /*0280*/  SYNCS.EXCH.64 URZ, [UR8+0x10], UR4 ;  /* 0x00001004083f75b2 */ /* 0x0000220008000100 */
[----:B------:R0:W0:Y:S01]  /*0290*/  SYNCS.EXCH.64 URZ, [UR8+0x40], UR6 ;  /* 0x00004006083f75b2 */ /* 0x0000220008000100 */
[----:B------:R0:W0:Y:S01]  /*02a0*/  SYNCS.EXCH.64 URZ, [UR8+0x18], UR4 ;  /* 0x00001804083f75b2 */ /* 0x0000220008000100 */
[----:B------:R0:W0:Y:S01]  /*02b0*/  SYNCS.EXCH.64 URZ, [UR8+0x48], UR6 ;  /* 0x00004806083f75b2 */ /* 0x0000220008000100 */
[----:B------:R0:W0:Y:S01]  /*02c0*/  SYNCS.EXCH.64 URZ, [UR8+0x20], UR4 ;  /* 0x00002004083f75b2 */ /* 0x0000220008000100 */
[----:B------:R0:W0:Y:S01]  /*02d0*/  SYNCS.EXCH.64 URZ, [UR8+0x50], UR6 ;  /* 0x00005006083f75b2 */ /* 0x0000220008000100 */
[----:B------:R0:W0:Y:S01]  /*02e0*/  SYNCS.EXCH.64 URZ, [UR8+0x28], UR4 ;  /* 0x00002804083f75b2 */ /* 0x0000220008000100 */
[----:B------:R0:W0:Y:S01]  /*02f0*/  SYNCS.EXCH.64 URZ, [UR8+0x58], UR6 ;  /* 0x00005806083f75b2 */ /* 0x0000220008000100 */
[----:B------:R-:W-:Y:S01]  /*0300*/  NOP ;  /* 0x0000000000007918 */ /* 0x000fe20000000000 */
.L_x_2:
[----:B------:R-:W5:Y:S01]  /*0310*/  SHFL.IDX PT, R6, R0, RZ, 0x1f ;  /* 0x00001fff00067589 */ /* 0x000f6200000e0000 */
[----:B------:R-:W-:Y:S01]  /*0320*/  ELECT P0, URZ, PT ;  /* 0x00000000003f782f */ /* 0x000fe20003800000 */
[----:B------:R-:W-:Y:S01]  /*0330*/  NOP ;  /* 0x0000000000007918 */ /* 0x000fe20000000000 */
[----:B------:R-:W-:Y:S01]  /*0340*/  ELECT P1, URZ, PT ;  /* 0x00000000003f782f */ /* 0x000fe20003820000 */
[----:B------:R-:W1:Y:S01]  /*0350*/  SHFL.IDX PT, R3, R0, RZ, 0x1f ;  /* 0x00001fff00037589 */ /* 0x000e6200000e0000 */
[----:B0-----:R-:W-:Y:S01]  /*0360*/  UMOV UR4, 0x20 ;  /* 0x0000002000047882 */ /* 0x001fe20000000000 */
[----:B------:R-:W-:Y:S01]  /*0370*/  UMOV UR11, 0x80 ;  /* 0x00000080000b7882 */ /* 0x000fe20000000000 */
[----:B------:R-:W-:Y:S01]  /*0380*/  NOP ;  /* 0x0000000000007918 */ /* 0x000fe20000000000 */
[----:B------:R-:W0:Y:S01]  /*0390*/  SHFL.IDX PT, R5, R5, RZ, 0x1f ;  /* 0x00001fff05057589 */ /* 0x000e2200000e0000 */
[C---:B------:R-:W-:Y:S01]  /*03a0*/  VIADD R31, R7.reuse, 0xffffffff ;  /* 0xffffffff071f7836 */ /* 0x040fe20000000000 */
[----:B------:R-:W-:Y:S01]  /*03b0*/  ULDC.64 UR46, c[0x0][0x208] ;  /* 0x00008200002e7ab9 */ /* 0x000fe20000000a00 */
[----:B------:R-:W-:-:S03]  /*03c0*/  ISETP.NE.AND P2, PT, R7, RZ, PT ;  /* 0x000000ff0700720c */ /* 0x000fc60003f45270 */
[----:B------:R-:W-:Y:S02]  /*03d0*/  ISETP.GE.U32.AND P3, PT, R31, 0x2, PT ;  /* 0x000000021f00780c */ /* 0x000fe40003f66070 */
[----:B-----5:R-:W-:Y:S02]  /*03e0*/  ISETP.NE.OR P0, PT, R6, RZ, !P0 ;  /* 0x000000ff0600720c */ /* 0x020fe40004705670 */
[----:B-1----:R-:W-:Y:S02]  /*03f0*/  ISETP.NE.OR P1, PT, R3, RZ, !P1 ;  /* 0x000000ff0300720c */ /* 0x002fe40004f25670 */
[----:B------:R-:W-:Y:S02]  /*0400*/  SHF.R.S32.HI R3, RZ, 0x1f, R2 ;  /* 0x0000001fff037819 */ /* 0x000fe40000011402 */
[----:B0-----:R-:W-:Y:S02]  /*0410*/  R2UR UR43, R5 ;  /* 0x00000000052b72ca */ /* 0x001fe400000e0000 */
[----:B------:R-:W-:-:S05]  /*0420*/  LEA.HI R3, R3, R2, RZ, 0x2 ;  /* 0x0000000203037211 */ /* 0x000fca00078f10ff */
[----:B------:R-:W-:Y:S01]  /*0430*/  VOTEU.ALL UP0, P0 ;  /* 0x00000000003f7886 */ /* 0x000fe20000000000 */
[----:B------:R-:W-:Y:S01]  /*0440*/  LOP3.LUT R3, R3, 0xfffffffc, RZ, 0xc0, !PT ;  /* 0xfffffffc03037812 */ /* 0x000fe200078ec0ff */
[----:B------:R-:W-:-:S03]  /*0450*/  VOTEU.ALL UP1, P1 ;  /* 0x00000000003f7886 */ /* 0x000fc60000820000 */
[----:B------:R-:W0:Y:S01]  /*0460*/  @!UP0 S2UR UR7, SR_CgaCtaId ;  /* 0x00000000000789c3 */ /* 0x000e220000008800 */
[----:B------:R-:W-:Y:S01]  /*0470*/  @!UP0 UMOV UR6, 0x400 ;  /* 0x0000040000068882 */ /* 0x000fe20000000000 */
[----:B------:R-:W-:-:S04]  /*0480*/  @!UP0 UIADD3 UR4, -UR4, 0x100000, URZ ;  /* 0x0010000004048890 */ /* 0x000fc8000fffe13f */
[----:B------:R-:W-:Y:S02]  /*0490*/  @!UP0 USHF.L.U32 UR5, UR4, 0xb, URZ ;  /* 0x0000000b04058899 */ /* 0x000fe4000800063f */
[----:B------:R-:W-:Y:S01]  /*04a0*/  @!UP0 USHF.L.U32 UR4, UR4, 0x1, URZ ;  /* 0x0000000104048899 */ /* 0x000fe2000800063f */
[----:B------:R-:W-:Y:S01]  /*04b0*/  IMAD.IADD R14, R2, 0x1, -R3 ;  /* 0x00000001020e7824 */ /* 0x000fe200078e0a03 */
[----:B------:R-:W-:Y:S01]  /*04c0*/  @!UP1 UMOV UR9, 0x400 ;  /* 0x0000040000099882 */ /* 0x000fe20000000000 */
[----:B------:R-:W-:Y:S01]  /*04d0*/  VOTEU.ALL UP2, P1 ;  /* 0x00000000003f7886 */ /* 0x000fe20000840000 */
[----:B------:R-:W-:Y:S01]  /*04e0*/  VOTEU.ALL UP3, P1 ;  /* 0x00000000003f7886 */ /* 0x000fe20000860000 */
[----:B------:R-:W-:Y:S01]  /*04f0*/  VOTEU.ALL UP4, P1 ;  /* 0x00000000003f7886 */ /* 0x000fe20000880000 */
[----:B------:R-:W1:Y:S01]  /*0500*/  @!UP1 S2UR UR10, SR_CgaCtaId ;  /* 0x00000000000a99c3 */ /* 0x000e620000008800 */
[----:B------:R-:W-:Y:S01]  /*0510*/  VOTEU.ALL UP5, P1 ;  /* 0x00000000003f7886 */ /* 0x000fe200008a0000 */
[----:B------:R-:W-:-:S04]  /*0520*/  SHF.R.S32.HI R3, RZ, 0x1f, R4 ;  /* 0x0000001fff037819 */ /* 0x000fc80000011404 */
[----:B------:R-:W-:-:S04]  /*0530*/  LEA.HI R3, R3, R4, RZ, 0x7 ;  /* 0x0000000403037211 */ /* 0x000fc800078f38ff */
[----:B------:R-:W-:-:S05]  /*0540*/  LOP3.LUT R3, R3, 0xffffff80, RZ, 0xc0, !PT ;  /* 0xffffff8003037812 */ /* 0x000fca00078ec0ff */
[----:B------:R-:W-:Y:S01]  /*0550*/  IMAD.IADD R5, R4, 0x1, -R3 ;  /* 0x0000000104057824 */ /* 0x000fe200078e0a03 */
[----:B0-----:R-:W-:Y:S02]  /*0560*/  @!UP0 ULEA UR8, UR7, UR6, 0x18 ;  /* 0x0000000607088291 */ /* 0x001fe4000f8ec03f */
[----:B------:R-:W-:-:S04]  /*0570*/  @!UP1 UIADD3 UR6, -UR11, 0x100000, URZ ;  /* 0x001000000b069890 */ /* 0x000fc8000fffe13f */
[----:B------:R-:W-:Y:S02]  /*0580*/  @!UP1 USHF.L.U32 UR7, UR6, 0xb, URZ ;  /* 0x0000000b06079899 */ /* 0x000fe4000800063f */
[----:B------:R-:W-:Y:S01]  /*0590*/  @!UP1 USHF.L.U32 UR6, UR6, 0x1, URZ ;  /* 0x0000000106069899 */ /* 0x000fe2000800063f */
[----:B------:R-:W-:Y:S01]  /*05a0*/  VOTEU.ALL UP0, P0 ;  /* 0x00000000003f7886 */ /* 0x000fe20000000000 */
[----:B-1----:R-:W-:Y:S01]  /*05b0*/  @!UP1 ULEA UR9, UR10, UR9, 0x18 ;  /* 0x000000090a099291 */ /* 0x002fe2000f8ec03f */
[----:B------:R-:W-:Y:S02]  /*05c0*/  VOTEU.ALL UP1, P0 ;  /* 0x00000000003f7886 */ /* 0x000fe40000020000 */
[----:B------:R-:W-:Y:S01]  /*05d0*/  ULDC.64 UR10, c[0x0][0x598] ;  /* 0x00016600000a7ab9 */ /* 0x000fe20000000a00 */
[----:B------:R-:W-:Y:S01]  /*05e0*/  ISETP.NE.AND P0, PT, R14, 0x3, PT ;  /* 0x000000030e00780c */ /* 0x000fe20003f05270 */
[----:B------:R-:W0:Y:S02]  /*05f0*/  FENCE.VIEW.ASYNC.S ;  /* 0x00000000000073c6 */ /* 0x000e240000000000 */
[----:B0-----:R0:W2:Y:S01]  /*0600*/  @!UP0 SYNCS.EXCH.64 URZ, [UR8+0x90], UR4 ;  /* 0x00009004083f85b2 */ /* 0x0010a20008000100 */
[----:B------:R-:W-:-:S02]  /*0610*/  ISETP.NE.U32.AND P1, PT, RZ, UR10, PT ;  /* 0x0000000aff007c0c */ /* 0x000fc4000bf25070 */
[----:B------:R-:W-:Y:S02]  /*0620*/  ISETP.EQ.OR P0, PT, R14, RZ, !P0 ;  /* 0x000000ff0e00720c */ /* 0x000fe40004702670 */
[----:B------:R-:W-:Y:S02]  /*0630*/  ISETP.NE.AND.EX P1, PT, RZ, UR11, PT, P1 ;  /* 0x0000000bff007c0c */ /* 0x000fe4000bf25310 */
[----:B------:R-:W-:-:S04]  /*0640*/  ISETP.EQ.AND P0, PT, R7, RZ, P0 ;  /* 0x000000ff0700720c */ /* 0x000fc80000702270 */
[----:B------:R-:W-:-:S04]  /*0650*/  SEL R23, RZ, 0x1, !P0 ;  /* 0x00000001ff177807 */ /* 0x000fc80004000000 */
[----:B------:R-:W-:Y:S01]  /*0660*/  SEL R23, R23, 0x2, P3 ;  /* 0x0000000217177807 */ /* 0x000fe20001800000 */
[----:B------:R0:W2:Y:S01]  /*0670*/  @!UP1 SYNCS.EXCH.64 URZ, [UR8+0x98], UR4 ;  /* 0x00009804083f95b2 */ /* 0x0000a20008000100 */
[----:B------:R-:W-:Y:S01]  /*0680*/  NOP ;  /* 0x0000000000007918 */ /* 0x000fe20000000000 */
[----:B------:R0:W2:Y:S01]  /*0690*/  @!UP2 SYNCS.EXCH.64 URZ, [UR9+0x70], UR6 ;  /* 0x00007006093fa5b2 */ /* 0x0000a20008000100 */
[----:B------:R0:W2:Y:S01]  /*06a0*/  @!UP3 SYNCS.EXCH.64 URZ, [UR9+0x78], UR6 ;  /* 0x00007806093fb5b2 */ /* 0x0000a20008000100 */
[----:B------:R0:W2:Y:S01]  /*06b0*/  @!UP4 SYNCS.EXCH.64 URZ, [UR9+0x80], UR6 ;  /* 0x00008006093fc5b2 */ /* 0x0000a20008000100 */
[----:B------:R0:W2:Y:S01]  /*06c0*/  @!UP5 SYNCS.EXCH.64 URZ, [UR9+0x88], UR6 ;  /* 0x00008806093fd5b2 */ /* 0x0000a20008000100 */
[----:B------:R-:W-:Y:S01]  /*06d0*/  NOP ;  /* 0x0000000000007918 */ /* 0x000fe20000000000 */
[----:B--234-:R-:W-:Y:S06]  /*06e0*/  BAR.SYNC.DEFER_BLOCKING 0x0 ;  /* 0x0000000000007b1d */ /* 0x01cfec0000010000 */
[----:B0-----:R-:W-:Y:S05]  /*06f0*/  @!P1 BRA `(.L_x_3) ;  /* 0x00000000001c9947 */ /* 0x001fea0003800000 */
[----:B------:R-:W0:Y:S02]  /*0700*/  LDC.64 R2, c[0x0][0x598] ;  /* 0x00016600ff027b82 */ /* 0x000e240000000a00 */
[----:B0-----:R-:W2:Y:S02]  /*0710*/  LDG.E.64 R2, desc[UR46][R2.64] ;  /* 0x0000002e02027981 */ /* 0x001ea4000c1e1b00 */
[----:B--2---:R-:W-:-:S04]  /*0720*/  ISETP.NE.U32.AND P0, PT, R2, RZ, PT ;  /* 0x000000ff0200720c */ /* 0x004fc80003f05070 */
[----:B------:R-:W-:-:S13]  /*0730*/  ISETP.NE.AND.EX P0, PT, R3, RZ, PT, P0 ;  /* 0x000000ff0300720c */ /* 0x000fda0003f05300 */
[----:B------:R-:W-:Y:S05]  /*0740*/  @!P0 BRA `(.L_x_3) ;  /* 0x0000000000088947 */ /* 0x000fea0003800000 */
[----:B------:R1:W5:Y:S01]  /*0750*/  LD.E R88, desc[UR46][R2.64] ;  /* 0x0000002e02587980 */ /* 0x000362000c101900 */
[----:B------:R-:W-:Y:S05]  /*0760*/  BRA `(.L_x_4) ;  /* 0x0000000000247947 */ /* 0x000fea0003800000 */
.L_x_3:
[----:B------:R-:W-:Y:S02]  /*0770*/  ULDC.64 UR4, c[0x0][0x588] ;  /* 0x0001620000047ab9 */ /* 0x000fe40000000a00 */
[----:B------:R-:W-:-:S04]  /*0780*/  ISETP.NE.U32.AND P0, PT, RZ, UR4, PT ;  /* 0x00000004ff007c0c */ /* 0x000fc8000bf05070 */
[----:B------:R-:W-:-:S13]  /*0790*/  ISETP.NE.AND.EX P0, PT, RZ, UR5, PT, P0 ;  /* 0x00000005ff007c0c */ /* 0x000fda000bf05300 */
[----:B------:R-:W-:Y:S05]  /*07a0*/  @!P0 BRA `(.L_x_5) ;  /* 0x00000000000c8947 */ /* 0x000fea0003800000 */
[----:B------:R-:W0:Y:S02]  /*07b0*/  LDC.64 R88, c[0x0][0x588] ;  /* 0x00016200ff587b82 */ /* 0x000e240000000a00 */
[----:B0-----:R0:W5:Y:S01]  /*07c0*/  LDG.E R88, desc[UR46][R88.64] ;  /* 0x0000002e58587981 */ /* 0x001162000c1e1900 */
[----:B------:R-:W-:Y:S05]  /*07d0*/  BRA `(.L_x_4) ;  /* 0x0000000000087947 */ /* 0x000fea0003800000 */
.L_x_5:
[----:B------:R-:W-:Y:S02]  /*07e0*/  ULDC UR4, c[0x0][0x580] ;  /* 0x0001600000047ab9 */ /* 0x000fe40000000800 */
[----:B------:R-:W-:-:S07]  /*07f0*/  IMAD.U32 R88, RZ, RZ, UR4 ;  /* 0x00000004ff587e24 */ /* 0x000fce000f8e00ff */
.L_x_4:
[----:B------:R-:W-:Y:S02]  /*0800*/  ULDC.64 UR4, c[0x0][0x5a0] ;  /* 0x0001680000047ab9 */ /* 0x000fe40000000a00 */
[----:B------:R-:W-:-:S04]  /*0810*/  ISETP.NE.U32.AND P0, PT, RZ, UR4, PT ;  /* 0x00000004ff007c0c */ /* 0x000fc8000bf05070 */
[----:B------:R-:W-:-:S13]  /*0820*/  ISETP.NE.AND.EX P0, PT, RZ, UR5, PT, P0 ;  /* 0x00000005ff007c0c */ /* 0x000fda000bf05300 */
[----:B------:R-:W-:Y:S05]  /*0830*/  @!P0 BRA `(.L_x_6) ;  /* 0x00000000001c8947 */ /* 0x000fea0003800000 */
[----:B-1----:R-:W1:Y:S02]  /*0840*/  LDC.64 R2, c[0x0][0x5a0] ;  /* 0x00016800ff027b82 */ /* 0x002e640000000a00 */
[----:B-1----:R-:W2:Y:S02]  /*0850*/  LDG.E.64 R2, desc[UR46][R2.64] ;  /* 0x0000002e02027981 */ /* 0x002ea4000c1e1b00 */
[----:B--2---:R-:W-:-:S04]  /*0860*/  ISETP.NE.U32.AND P0, PT, R2, RZ, PT ;  /* 0x000000ff0200720c */ /* 0x004fc80003f05070 */
[----:B------:R-:W-:-:S13]  /*0870*/  ISETP.NE.AND.EX P0, PT, R3, RZ, PT, P0 ;  /* 0x000000ff0300720c */ /* 0x000fda0003f05300 */
[----:B------:R-:W-:Y:S05]  /*0880*/  @!P0 BRA `(.L_x_6) ;  /* 0x0000000000088947 */ /* 0x000fea0003800000 */
[----:B0-----:R2:W5:Y:S01]  /*0890*/  LD.E R89, desc[UR46][R2.64] ;  /* 0x0000002e02597980 */ /* 0x001562000c101900 */
[----:B------:R-:W-:Y:S05]  /*08a0*/  BRA `(.L_x_7) ;  /* 0x0000000000247947 */ /* 0x000fea0003800000 */
.L_x_6:
[----:B------:R-:W-:Y:S02]  /*08b0*/  ULDC.64 UR4, c[0x0][0x590] ;  /* 0x0001640000047ab9 */ /* 0x000fe40000000a00 */
[----:B------:R-:W-:-:S04]  /*08c0*/  ISETP.NE.U32.AND P0, PT, RZ, UR4, PT ;  /* 0x00000004ff007c0c */ /* 0x000fc8000bf05070 */
[----:B------:R-:W-:-:S13]  /*08d0*/  ISETP.NE.AND.EX P0, PT, RZ, UR5, PT, P0 ;  /* 0x00000005ff007c0c */ /* 0x000fda000bf05300 */
[----:B------:R-:W-:Y:S05]  /*08e0*/  @!P0 BRA `(.L_x_8) ;  /* 0x00000000000c8947 */ /* 0x000fea0003800000 */
[----:B-1----:R-:W0:Y:S02]  /*08f0*/  LDC.64 R2, c[0x0][0x590] ;  /* 0x00016400ff027b82 */ /* 0x002e240000000a00 */
[----:B0-----:R0:W5:Y:S01]  /*0900*/  LDG.E R89, desc[UR46][R2.64] ;  /* 0x0000002e02597981 */ /* 0x001162000c1e1900 */
[----:B------:R-:W-:Y:S05]  /*0910*/  BRA `(.L_x_7) ;  /* 0x0000000000087947 */ /* 0x000fea0003800000 */
.L_x_8:
[----:B------:R-:W-:Y:S02]  /*0920*/  ULDC UR4, c[0x0][0x584] ;  /* 0x0001610000047ab9 */ /* 0x000fe40000000800 */
[----:B0-----:R-:W-:-:S07]  /*0930*/  IMAD.U32 R89, RZ, RZ, UR4 ;  /* 0x00000004ff597e24 */ /* 0x001fce000f8e00ff */
.L_x_7:
[----:B012---:R-:W0:Y:S01]  /*0940*/  LDC R2, c[0x0][0x65c] ;  /* 0x00019700ff027b82 */ /* 0x007e220000000800 */
[----:B------:R-:W1:Y:S01]  /*0950*/  S2R R15, SR_CTAID.Y ;  /* 0x00000000000f7919 */ /* 0x000e620000002600 */
[----:B------:R-:W-:Y:S01]  /*0960*/  ULDC UR6, c[0x0][0x28c] ;  /* 0x0000a30000067ab9 */ /* 0x000fe20000000800 */
[----:B------:R-:W-:Y:S01]  /*0970*/  ISETP.NE.AND P0, PT, R7, 0x2, PT ;  /* 0x000000020700780c */ /* 0x000fe20003f05270 */
[----:B------:R-:W-:Y:S01]  /*0980*/  UIADD3 UR6, UR6, 0x7f, URZ ;  /* 0x0000007f06067890 */ /* 0x000fe2000fffe03f */
[----:B------:R-:W2:Y:S01]  /*0990*/  S2R R6, SR_CTAID.X ;  /* 0x0000000000067919 */ /* 0x000ea20000002500 */
[----:B------:R-:W-:Y:S01]  /*09a0*/  UMOV UR36, URZ ;  /* 0x0000003f00247c82 */ /* 0x000fe20008000000 */
[----:B------:R-:W-:Y:S01]  /*09b0*/  UMOV UR38, URZ ;  /* 0x0000003f00267c82 */ /* 0x000fe20008000000 */
[----:B------:R-:W-:Y:S01]  /*09c0*/  USHF.R.S32.HI UR7, URZ, 0x1f, UR6 ;  /* 0x0000001f3f077899 */ /* 0x000fe20008011406 */
[----:B------:R-:W-:-:S03]  /*09d0*/  ULDC.64 UR8, c[0x0][0x650] ;  /* 0x0001940000087ab9 */ /* 0x000fc60000000a00 */
[----:B------:R-:W-:-:S04]  /*09e0*/  ULEA.HI UR7, UR7, UR6, URZ, 0x7 ;  /* 0x0000000607077291 */ /* 0x000fc8000f8f383f */
[----:B------:R-:W-:Y:S01]  /*09f0*/  USHF.R.S32.HI UR37, URZ, 0x7, UR7 ;  /* 0x000000073f257899 */ /* 0x000fe20008011407 */
[----:B0-----:R-:W-:-:S13]  /*0a00*/  ISETP.NE.AND P1, PT, R2, 0x1, PT ;  /* 0x000000010200780c */ /* 0x001fda0003f25270 */
[----:B------:R-:W2:Y:S01]  /*0a10*/  @P1 LDC R17, c[0x0][0x10] ;  /* 0x00000400ff111b82 */ /* 0x000ea20000000800 */
[----:B-1----:R-:W-:Y:S02]  /*0a20*/  @P1 IMAD.MOV.U32 R8, RZ, RZ, R15 ;  /* 0x000000ffff081224 */ /* 0x002fe400078e000f */
[----:B------:R-:W-:Y:S02]  /*0a30*/  @P1 IMAD.MOV.U32 R9, RZ, RZ, RZ ;  /* 0x000000ffff091224 */ /* 0x000fe400078e00ff */
[----:B------:R-:W-:-:S03]  /*0a40*/  @P1 IMAD.MOV.U32 R7, RZ, RZ, RZ ;  /* 0x000000ffff071224 */ /* 0x000fc600078e00ff */
[----:B------:R-:W0:Y:S01]  /*0a50*/  @!P1 LDC R3, c[0x0][0xc] ;  /* 0x00000300ff039b82 */ /* 0x000e220000000800 */
[----:B------:R-:W-:Y:S01]  /*0a60*/  ULDC UR4, c[0x0][0xc] ;  /* 0x0000030000047ab9 */ /* 0x000fe20000000800 */
[----:B------:R-:W-:Y:S02]  /*0a70*/  ULDC UR5, c[0x0][0x10] ;  /* 0x0000040000057ab9 */ /* 0x000fe40000000800 */
[----:B------:R-:W-:-:S04]  /*0a80*/  UIMAD.WIDE.U32 UR4, UR4, UR5, URZ ;  /* 0x00000005040472a5 */ /* 0x000fc8000f8e003f */
[----:B------:R-:W1:Y:S01]  /*0a90*/  LDC R0, c[0x0][0x14] ;  /* 0x00000500ff007b82 */ /* 0x000e620000000800 */
[----:B--2---:R-:W-:-:S04]  /*0aa0*/  @P1 IMAD.WIDE.U32 R16, R6, R17, R8 ;  /* 0x0000001106101225 */ /* 0x004fc800078e0008 */
[----:B------:R-:W-:Y:S02]  /*0ab0*/  @P1 IMAD.IADD R17, R17, 0x1, R7 ;  /* 0x0000000111111824 */ /* 0x000fe400078e0207 */
[----:B------:R-:W-:Y:S02]  /*0ac0*/  IMAD.MOV.U32 R7, RZ, RZ, RZ ;  /* 0x000000ffff077224 */ /* 0x000fe400078e00ff */
[----:B0-----:R-:W-:-:S04]  /*0ad0*/  @!P1 IMAD.WIDE.U32 R8, R3, R15, R6 ;  /* 0x0000000f03089225 */ /* 0x001fc800078e0006 */
[----:B------:R-:W-:Y:S02]  /*0ae0*/  @!P1 IMAD.MOV.U32 R16, RZ, RZ, R8 ;  /* 0x000000ffff109224 */ /* 0x000fe400078e0008 */
[----:B-1----:R-:W-:-:S04]  /*0af0*/  IMAD.WIDE.U32 R10, R0, UR4, RZ ;  /* 0x00000004000a7c25 */ /* 0x002fc8000f8e00ff */
[----:B------:R-:W-:Y:S01]  /*0b00*/  IMAD R3, R0, UR5, RZ ;  /* 0x0000000500037c24 */ /* 0x000fe2000f8e02ff */
[----:B------:R0:W-:Y:S01]  /*0b10*/  STL.64 [R1], R10 ;  /* 0x0000000a01007387 */ /* 0x0001e20000100a00 */
[----:B------:R-:W-:Y:S02]  /*0b20*/  @!P1 IMAD.MOV.U32 R17, RZ, RZ, R9 ;  /* 0x000000ffff119224 */ /* 0x000fe400078e0009 */
[----:B------:R-:W-:Y:S01]  /*0b30*/  IMAD.IADD R0, R11, 0x1, R3 ;  /* 0x000000010b007824 */ /* 0x000fe200078e0203 */
[----:B------:R-:W-:Y:S06]  /*0b40*/  @P0 BRA `(.L_x_9) ;  /* 0x0000000000200947 */ /* 0x000fec0003800000 */
[----:B------:R-:W-:Y:S01]  /*0b50*/  UISETP.GE.U32.AND UP0, UPT, UR37, 0x6, UPT ;  /* 0x000000062500788c */ /* 0x000fe2000bf06070 */
[----:B------:R-:W-:Y:S01]  /*0b60*/  IADD3 R16, P0, R16, R10, RZ ;  /* 0x0000000a10107210 */ /* 0x000fe20007f1e0ff */
[----:B------:R-:W-:Y:S01]  /*0b70*/  UIMAD.WIDE.U32 UR4, UR37, -0x55555555, URZ ;  /* 0xaaaaaaab250478a5 */ /* 0x000fe2000f8e003f */
[----:B------:R-:W-:-:S03]  /*0b80*/  UMOV UR38, URZ ;  /* 0x0000003f00267c82 */ /* 0x000fc60008000000 */
[----:B------:R-:W-:Y:S01]  /*0b90*/  USHF.R.U32.HI UR4, URZ, 0x2, UR5 ;  /* 0x000000023f047899 */ /* 0x000fe20008011605 */
[----:B------:R-:W-:-:S03]  /*0ba0*/  IMAD.X R17, R0, 0x1, R17, P0 ;  /* 0x0000000100117824 */ /* 0x000fc600000e0611 */
[----:B------:R-:W-:Y:S02]  /*0bb0*/  UIMAD UR36, UR4, -0x6, UR37 ;  /* 0xfffffffa042478a4 */ /* 0x000fe4000f8e0225 */
[----:B------:R-:W-:-:S12]  /*0bc0*/  @UP0 ULOP3.LUT UR38, UR4, 0x1, URZ, 0xc0, !UPT ;  /* 0x0000000104260892 */ /* 0x000fd8000f8ec03f */
.L_x_9:
[----:B------:R-:W-:Y:S01]  /*0bd0*/  ISETP.GE.U32.AND P0, PT, R16, UR8, PT ;  /* 0x0000000810007c0c */ /* 0x000fe2000bf06070 */
[----:B------:R-:W-:Y:S01]  /*0be0*/  IMAD.MOV.U32 R22, RZ, RZ, -0x1 ;  /* 0xffffffffff167424 */ /* 0x000fe200078e00ff */
[----:B------:R-:W-:Y:S01]  /*0bf0*/  PRMT R3, RZ, 0x7610, R3 ;  /* 0x00007610ff037816 */ /* 0x000fe20000000003 */
[----:B------:R-:W-:Y:S01]  /*0c00*/  IMAD.MOV.U32 R18, RZ, RZ, -0x1 ;  /* 0xffffffffff127424 */ /* 0x000fe200078e00ff */
[----:B------:R-:W-:Y:S01]  /*0c10*/  ISETP.GE.U32.AND.EX P0, PT, R17, UR9, PT, P0 ;  /* 0x0000000911007c0c */ /* 0x000fe2000bf06100 */
[----:B------:R-:W-:-:S12]  /*0c20*/  IMAD.MOV.U32 R19, RZ, RZ, -0x1 ;  /* 0xffffffffff137424 */ /* 0x000fd800078e00ff */
[----:B------:R-:W-:Y:S05]  /*0c30*/  @P0 BRA `(.L_x_10) ;  /* 0x0000000400580947 */ /* 0x000fea0003800000 */
[----:B------:R-:W1:Y:S01]  /*0c40*/  LDC.64 R20, c[0x0][0x628] ;  /* 0x00018a00ff147b82 */ /* 0x000e620000000a00 */
[----:B------:R-:W-:Y:S02]  /*0c50*/  IMAD.MOV.U32 R8, RZ, RZ, R16 ;  /* 0x000000ffff087224 */ /* 0x000fe400078e0010 */
[----:B------:R-:W-:-:S05]  /*0c60*/  IMAD.MOV.U32 R9, RZ, RZ, R17 ;  /* 0x000000ffff097224 */ /* 0x000fca00078e0011 */
[----:B------:R-:W2:Y:S08]  /*0c70*/  LDC R18, c[0x0][0x630] ;  /* 0x00018c00ff127b82 */ /* 0x000eb00000000800 */
[----:B------:R-:W3:Y:S01]  /*0c80*/  LDC.64 R24, c[0x0][0x620] ;  /* 0x00018800ff187b82 */ /* 0x000ee20000000a00 */
[----:B-1----:R-:W-:-:S04]  /*0c90*/  ISETP.NE.U32.AND P0, PT, R20, RZ, PT ;  /* 0x000000ff1400720c */ /* 0x002fc80003f05070 */
[----:B------:R-:W-:-:S13]  /*0ca0*/  ISETP.NE.AND.EX P0, PT, R21, RZ, PT, P0 ;  /* 0x000000ff1500720c */ /* 0x000fda0003f05300 */
[----:B--23--:R-:W-:Y:S05]  /*0cb0*/  @!P0 BRA `(.L_x_11) ;  /* 0x0000000000288947 */ /* 0x00cfea0003800000 */
[----:B------:R-:W1:Y:S02]  /*0cc0*/  LDC R3, c[0x0][0x634] ;  /* 0x00018d00ff037b82 */ /* 0x000e640000000800 */
[----:B-1----:R-:W-:-:S05]  /*0cd0*/  IADD3 R3, P0, R16, R3, RZ ;  /* 0x0000000310037210 */ /* 0x002fca0007f1e0ff */
[----:B------:R-:W-:-:S04]  /*0ce0*/  IMAD.X R19, RZ, RZ, R17, P0 ;  /* 0x000000ffff137224 */ /* 0x000fc800000e0611 */
[----:B------:R-:W-:-:S04]  /*0cf0*/  IMAD.WIDE.U32 R8, R19, R20, RZ ;  /* 0x0000001413087225 */ /* 0x000fc800078e00ff */
[----:B0-----:R-:W-:-:S04]  /*0d00*/  IMAD.WIDE.U32 R10, P0, R3, R21, R8 ;  /* 0x00000015030a7225 */ /* 0x001fc80007800008 */
[----:B------:R-:W-:-:S04]  /*0d10*/  IMAD.WIDE.U32 R8, R3, R20, RZ ;  /* 0x0000001403087225 */ /* 0x000fc800078e00ff */
[----:B------:R-:W-:Y:S01]  /*0d20*/  IMAD.X R13, RZ, RZ, RZ, P0 ;  /* 0x000000ffff0d7224 */ /* 0x000fe200000e06ff */
[----:B------:R-:W-:Y:S01]  /*0d30*/  IADD3 RZ, P0, R9, R10, RZ ;  /* 0x0000000a09ff7210 */ /* 0x000fe20007f1e0ff */
[----:B------:R-:W-:-:S04]  /*0d40*/  IMAD.MOV.U32 R12, RZ, RZ, R11 ;  /* 0x000000ffff0c7224 */ /* 0x000fc800078e000b */
[----:B------:R-:W-:-:S08]  /*0d50*/  IMAD.WIDE.U32.X R8, R19, R21, R12, P0 ;  /* 0x0000001513087225 */ /* 0x000fd000000e040c */
.L_x_11:
[-CC-:B------:R-:W-:Y:S01]  /*0d60*/  SHF.R.U64 R30, R8, R18.reuse, R9.reuse ;  /* 0x00000012081e7219 */ /* 0x180fe20000001209 */
[----:B------:R-:W1:Y:S01]  /*0d70*/  LDC R12, c[0x0][0x618] ;  /* 0x00018600ff0c7b82 */ /* 0x000e620000000800 */
[----:B------:R-:W-:Y:S01]  /*0d80*/  SHF.R.U32.HI R7, RZ, R18, R9 ;  /* 0x00000012ff077219 */ /* 0x000fe20000011609 */
[----:B------:R-:W-:Y:S01]  /*0d90*/  ULDC UR4, c[0x0][0x150] ;  /* 0x0000540000047ab9 */ /* 0x000fe20000000800 */
[----:B0-----:R-:W-:Y:S02]  /*0da0*/  IADD3 R11, P0, RZ, -R30, RZ ;  /* 0x8000001eff0b7210 */ /* 0x001fe40007f1e0ff */
[----:B------:R-:W-:-:S03]  /*0db0*/  I2FP.F32.U32 R3, R6 ;  /* 0x0000000600037245 */ /* 0x000fc60000201000 */
[----:B------:R-:W0:Y:S01]  /*0dc0*/  LDC.64 R26, c[0x0][0x640] ;  /* 0x00019000ff1a7b82 */ /* 0x000e220000000a00 */
[----:B------:R-:W-:Y:S02]  /*0dd0*/  IMAD.X R13, RZ, RZ, ~R7, P0 ;  /* 0x000000ffff0d7224 */ /* 0x000fe400000e0e07 */
[----:B------:R-:W-:Y:S01]  /*0de0*/  FMUL R3, R3, UR4 ;  /* 0x0000000403037c20 */ /* 0x000fe20008400000 */
[----:B------:R-:W-:Y:S01]  /*0df0*/  IMAD.WIDE.U32 R8, R11, R24, R16 ;  /* 0x000000180b087225 */ /* 0x000fe200078e0010 */
[----:B------:R-:W-:-:S03]  /*0e00*/  ULDC UR4, c[0x0][0x154] ;  /* 0x0000550000047ab9 */ /* 0x000fc60000000800 */
[----:B------:R-:W-:Y:S01]  /*0e10*/  IMAD R10, R13, R24, RZ ;  /* 0x000000180d0a7224 */ /* 0x000fe200078e02ff */
[----:B------:R-:W2:Y:S01]  /*0e20*/  LDC R7, c[0x0][0x144] ;  /* 0x00005100ff077b82 */ /* 0x000ea20000000800 */
[----:B------:R-:W3:Y:S02]  /*0e30*/  F2I.U32.TRUNC.NTZ R3, R3 ;  /* 0x0000000300037305 */ /* 0x000ee4000020f000 */
[----:B------:R-:W-:-:S04]  /*0e40*/  IMAD R11, R11, R25, R10 ;  /* 0x000000190b0b7224 */ /* 0x000fc800078e020a */
[----:B------:R-:W-:Y:S01]  /*0e50*/  IMAD.IADD R9, R9, 0x1, R11 ;  /* 0x0000000109097824 */ /* 0x000fe200078e020b */
[----:B------:R-:W4:Y:S01]  /*0e60*/  LDC R18, c[0x0][0x608] ;  /* 0x00018200ff127b82 */ /* 0x000f220000000800 */
[----:B------:R-:W-:-:S03]  /*0e70*/  IMAD.MOV.U32 R11, RZ, RZ, -0x1 ;  /* 0xffffffffff0b7424 */ /* 0x000fc600078e00ff */
[-C--:B-1----:R-:W-:Y:S02]  /*0e80*/  SHF.R.U64 R22, R8, R12.reuse, R9 ;  /* 0x0000000c08167219 */ /* 0x082fe40000001209 */
[----:B------:R-:W-:Y:S02]  /*0e90*/  I2FP.F32.U32 R8, R15 ;  /* 0x0000000f00087245 */ /* 0x000fe40000201000 */
[----:B------:R-:W1:Y:S01]  /*0ea0*/  LDC R24, c[0x0][0x658] ;  /* 0x00019600ff187b82 */ /* 0x000e620000000800 */
[----:B0-----:R-:W-:Y:S01]  /*0eb0*/  ISETP.NE.U32.AND P0, PT, R26, RZ, PT ;  /* 0x000000ff1a00720c */ /* 0x001fe20003f05070 */
[----:B---3--:R-:W-:Y:S01]  /*0ec0*/  IMAD.MOV R10, RZ, RZ, -R3 ;  /* 0x000000ffff0a7224 */ /* 0x008fe200078e0a03 */
[----:B------:R-:W-:Y:S01]  /*0ed0*/  SHF.R.U32.HI R9, RZ, R12, R9 ;  /* 0x0000000cff097219 */ /* 0x000fe20000011609 */
[----:B------:R-:W-:Y:S01]  /*0ee0*/  FMUL R8, R8, UR4 ;  /* 0x0000000408087c20 */ /* 0x000fe20008400000 */
[----:B------:R-:W-:-:S03]  /*0ef0*/  ISETP.NE.AND.EX P0, PT, R27, RZ, PT, P0 ;  /* 0x000000ff1b00720c */ /* 0x000fc60003f05300 */
[----:B------:R-:W0:Y:S01]  /*0f00*/  LDC R20, c[0x0][0x148] ;  /* 0x00005200ff147b82 */ /* 0x000e220000000800 */
[----:B--2---:R-:W-:-:S07]  /*0f10*/  IMAD R3, R7, R10, R6 ;  /* 0x0000000a07037224 */ /* 0x004fce00078e0206 */
[----:B------:R-:W2:Y:S01]  /*0f20*/  LDC R21, c[0x0][0x600] ;  /* 0x00018000ff157b82 */ /* 0x000ea20000000800 */
[-CC-:B----4-:R-:W-:Y:S02]  /*0f30*/  SHF.R.U64 R32, R22, R18.reuse, R9.reuse ;  /* 0x0000001216207219 */ /* 0x190fe40000001209 */
[----:B------:R-:W-:Y:S01]  /*0f40*/  SHF.R.U32.HI R7, RZ, R18, R9 ;  /* 0x00000012ff077219 */ /* 0x000fe20000011609 */
[----:B------:R-:W-:Y:S01]  /*0f50*/  IMAD.MOV.U32 R9, RZ, RZ, 0x1 ;  /* 0x00000001ff097424 */ /* 0x000fe200078e00ff */
[----:B------:R3:W4:Y:S03]  /*0f60*/  F2I.U32.TRUNC.NTZ R18, R8 ;  /* 0x0000000800127305 */ /* 0x000726000020f000 */
[----:B------:R-:W0:Y:S01]  /*0f70*/  LDC R25, c[0x0][0x648] ;  /* 0x00019200ff197b82 */ /* 0x000e220000000800 */
[-C--:B-1----:R-:W-:Y:S02]  /*0f80*/  SHF.L.U32 R6, R11, R24.reuse, RZ ;  /* 0x000000180b067219 */ /* 0x082fe400000006ff */
[----:B------:R-:W-:-:S02]  /*0f90*/  SHF.R.U64 R34, R32, R24, R7 ;  /* 0x0000001820227219 */ /* 0x000fc40000001207 */
[----:B------:R-:W-:Y:S02]  /*0fa0*/  LOP3.LUT R13, RZ, R6, RZ, 0x33, !PT ;  /* 0x00000006ff0d7212 */ /* 0x000fe400078e33ff */
[-C--:B------:R-:W-:Y:S01]  /*0fb0*/  SHF.R.U32.HI R7, RZ, R24.reuse, R7 ;  /* 0x00000018ff077219 */ /* 0x080fe20000011607 */
[----:B------:R-:W1:Y:S01]  /*0fc0*/  LDC R29, c[0x0][0x638] ;  /* 0x00018e00ff1d7b82 */ /* 0x000e620000000800 */
[----:B------:R-:W-:Y:S01]  /*0fd0*/  SHF.L.U32 R12, R9, R24, RZ ;  /* 0x00000018090c7219 */ /* 0x000fe200000006ff */
[----:B------:R-:W-:-:S06]  /*0fe0*/  IMAD.MOV.U32 R6, RZ, RZ, R34 ;  /* 0x000000ffff067224 */ /* 0x000fcc00078e0022 */
[----:B------:R-:W0:Y:S01]  /*0ff0*/  LDC R28, c[0x0][0x610] ;  /* 0x00018400ff1c7b82 */ /* 0x000e220000000800 */
[----:B---34-:R-:W-:Y:S05]  /*1000*/  @!P0 BRA `(.L_x_12) ;  /* 0x0000000000288947 */ /* 0x018fea0003800000 */
[----:B------:R-:W3:Y:S02]  /*1010*/  LDC R11, c[0x0][0x64c] ;  /* 0x00019300ff0b7b82 */ /* 0x000ee40000000800 */
[----:B---3--:R-:W-:-:S05]  /*1020*/  IADD3 R11, P0, R34, R11, RZ ;  /* 0x0000000b220b7210 */ /* 0x008fca0007f1e0ff */
[----:B------:R-:W-:-:S04]  /*1030*/  IMAD.X R19, RZ, RZ, R7, P0 ;  /* 0x000000ffff137224 */ /* 0x000fc800000e0607 */
[----:B------:R-:W-:-:S04]  /*1040*/  IMAD.WIDE.U32 R6, R19, R26, RZ ;  /* 0x0000001a13067225 */ /* 0x000fc800078e00ff */
[----:B------:R-:W-:-:S04]  /*1050*/  IMAD.WIDE.U32 R8, P0, R11, R27, R6 ;  /* 0x0000001b0b087225 */ /* 0x000fc80007800006 */
[----:B------:R-:W-:-:S04]  /*1060*/  IMAD.WIDE.U32 R6, R11, R26, RZ ;  /* 0x0000001a0b067225 */ /* 0x000fc800078e00ff */
[----:B------:R-:W-:Y:S01]  /*1070*/  IMAD.X R11, RZ, RZ, RZ, P0 ;  /* 0x000000ffff0b7224 */ /* 0x000fe200000e06ff */
[----:B------:R-:W-:Y:S01]  /*1080*/  IADD3 RZ, P0, R7, R8, RZ ;  /* 0x0000000807ff7210 */ /* 0x000fe20007f1e0ff */
[----:B------:R-:W-:-:S04]  /*1090*/  IMAD.MOV.U32 R10, RZ, RZ, R9 ;  /* 0x000000ffff0a7224 */ /* 0x000fc800078e0009 */
[----:B------:R-:W-:-:S08]  /*10a0*/  IMAD.WIDE.U32.X R6, R19, R27, R10, P0 ;  /* 0x0000001b13067225 */ /* 0x000fd000000e040a */
.L_x_12:
[----:B0-----:R-:W-:Y:S01]  /*10b0*/  SHF.R.U64 R6, R6, R25, R7 ;  /* 0x0000001906067219 */ /* 0x001fe20000001207 */
[----:B--2---:R-:W-:Y:S01]  /*10c0*/  VIADD R7, R21, 0xffffffff ;  /* 0xffffffff15077836 */ /* 0x004fe20000000000 */
[----:B------:R-:W-:Y:S01]  /*10d0*/  LOP3.LUT R13, R32, R13, RZ, 0xc0, !PT ;  /* 0x0000000d200d7212 */ /* 0x000fe200078ec0ff */
[----:B------:R-:W-:Y:S02]  /*10e0*/  IMAD.MOV R18, RZ, RZ, -R18 ;  /* 0x000000ffff127224 */ /* 0x000fe400078e0a12 */
[----:B------:R-:W-:Y:S01]  /*10f0*/  IMAD.MOV R8, RZ, RZ, -R6 ;  /* 0x000000ffff087224 */ /* 0x000fe200078e0a06 */
[----:B------:R-:W-:Y:S01]  /*1100*/  LOP3.LUT R7, R22, R7, RZ, 0xc0, !PT ;  /* 0x0000000716077212 */ /* 0x000fe200078ec0ff */
[----:B------:R-:W-:Y:S02]  /*1110*/  IMAD R12, R12, R6, R13 ;  /* 0x000000060c0c7224 */ /* 0x000fe400078e020d */
[----:B------:R-:W-:Y:S02]  /*1120*/  @P1 IMAD R3, R20, R18, R15 ;  /* 0x0000001214031224 */ /* 0x000fe400078e020f */
[----:B-1----:R-:W-:-:S02]  /*1130*/  IMAD R6, R8, R29, R34 ;  /* 0x0000001d08067224 */ /* 0x002fc400078e0222 */
[----:B------:R-:W-:Y:S02]  /*1140*/  IMAD R22, R12, R28, R3 ;  /* 0x0000001c0c167224 */ /* 0x000fe400078e0203 */
[----:B------:R-:W-:Y:S02]  /*1150*/  IMAD R7, R6, R21, R7 ;  /* 0x0000001506077224 */ /* 0x000fe400078e0207 */
[----:B------:R-:W-:Y:S02]  /*1160*/  IMAD.MOV.U32 R3, RZ, RZ, 0x1 ;  /* 0x00000001ff037424 */ /* 0x000fe400078e00ff */
[----:B------:R-:W-:Y:S01]  /*1170*/  IMAD.MOV.U32 R19, RZ, RZ, R30 ;  /* 0x000000ffff137224 */ /* 0x000fe200078e001e */
[----:B------:R-:W-:Y:S02]  /*1180*/  SEL R18, R7, R22, !P1 ;  /* 0x0000001607127207 */ /* 0x000fe40004800000 */
[----:B------:R-:W-:-:S07]  /*1190*/  SEL R22, R22, R7, !P1 ;  /* 0x0000000716167207 */ /* 0x000fce0004800000 */
.L_x_10:
[----:B------:R-:W-:Y:S05]  /*11a0*/  @!P2 BRA `(.L_x_13) ;  /* 0x000000540004a947 */ /* 0x000fea0003800000 */
[----:B------:R-:W-:-:S13]  /*11b0*/  ISETP.GT.U32.AND P0, PT, R31, 0x1, PT ;  /* 0x000000011f00780c */ /* 0x000fda0003f04070 */
[----:B------:R-:W-:Y:S05]  /*11c0*/  @P0 EXIT ;  /* 0x000000000000094d */ /* 0x000fea0003800000 */
.L_x_14:
[----:B------:R-:W-:-:S08]  /*11d0*/  NOP ;  /* 0x0000000000007918 */ /* 0x000fd00000000000 */
[----:B------:R-:W1:Y:S02]  /*11e0*/  USETMAXREG.TRY_ALLOC.CTAPOOL UP0, 0xe8 ;  /* 0x000000e8000079c8 */ /* 0x000e640008000600 */
[----:B-1----:R-:W-:-:S13]  /*11f0*/  PLOP3.LUT P0, PT, PT, PT, UP0, 0x80, 0x0 ;  /* 0x000000000000781c */ /* 0x002fda0003f0f008 */
[----:B------:R-:W-:Y:S05]  /*1200*/  @!P0 BRA `(.L_x_14) ;  /* 0xfffffffc00f08947 */ /* 0x000fea000383ffff */
[----:B------:R-:W-:-:S13]  /*1210*/  LOP3.LUT P0, RZ, R3, 0xff, RZ, 0xc0, !PT ;  /* 0x000000ff03ff7812 */ /* 0x000fda000780c0ff */
[----:B------:R-:W-:Y:S05]  /*1220*/  @!P0 EXIT ;  /* 0x000000000000894d */ /* 0x000fea0003800000 */
[----:B------:R-:W2:Y:S01]  /*1230*/  LDL.64 R8, [R1] ;  /* 0x0000000001087983 */ /* 0x000ea20000100a00 */
[----:B------:R-:W-:Y:S01]  /*1240*/  SHF.R.S32.HI R4, RZ, 0x1f, R5 ;  /* 0x0000001fff047819 */ /* 0x000fe20000011405 */
[----:B------:R-:W1:Y:S01]  /*1250*/  S2UR UR4, SR_CgaCtaId ;  /* 0x00000000000479c3 */ /* 0x000e620000008800 */
[----:B------:R-:W-:Y:S01]  /*1260*/  UISETP.LT.AND UP0, UPT, UR37, 0x1, UPT ;  /* 0x000000012500788c */ /* 0x000fe2000bf01270 */
[----:B------:R-:W-:Y:S01]  /*1270*/  LOP3.LUT R102, R23, 0x1, RZ, 0xfc, !PT ;  /* 0x0000000117667812 */ /* 0x000fe200078efcff */
[----:B------:R-:W-:Y:S01]  /*1280*/  UIADD3 UR5, UR43, -0x1, URZ ;  /* 0xffffffff2b057890 */ /* 0x000fe2000fffe03f */
[CC--:B------:R-:W-:Y:S01]  /*1290*/  LEA.HI R3, R4.reuse, R5.reuse, RZ, 0x2 ;  /* 0x0000000504037211 */ /* 0x0c0fe200078f10ff */
[----:B------:R-:W-:Y:S01]  /*12a0*/  USEL UR42, UR37, 0x1, UP0 ;  /* 0x00000001252a7887 */ /* 0x000fe20008000000 */
[----:B------:R-:W-:Y:S01]  /*12b0*/  LEA.HI R4, R4, R5, RZ, 0x5 ;  /* 0x0000000504047211 */ /* 0x000fe200078f28ff */
[----:B------:R-:W-:Y:S01]  /*12c0*/  UMOV UR40, 0x400 ;  /* 0x0000040000287882 */ /* 0x000fe20000000000 */
[--C-:B------:R-:W-:Y:S01]  /*12d0*/  SHF.R.S32.HI R90, RZ, 0x2, R3.reuse ;  /* 0x00000002ff5a7819 */ /* 0x100fe20000011403 */
[----:B------:R-:W3:Y:S01]  /*12e0*/  LDC R96, c[0x0][0x658] ;  /* 0x00019600ff607b82 */ /* 0x000ee20000000800 */
[----:B------:R-:W-:Y:S01]  /*12f0*/  SHF.R.S32.HI R7, RZ, 0x1f, R3 ;  /* 0x0000001fff077819 */ /* 0x000fe20000011403 */
[----:B------:R-:W-:Y:S01]  /*1300*/  UISETP.NE.AND UP0, UPT, UR5, URZ, UPT ;  /* 0x0000003f0500728c */ /* 0x000fe2000bf05270 */
[----:B------:R-:W-:Y:S01]  /*1310*/  LOP3.LUT R6, R3, 0xfffffffc, RZ, 0xc0, !PT ;  /* 0xfffffffc03067812 */ /* 0x000fe200078ec0ff */
[----:B------:R-:W-:Y:S01]  /*1320*/  ULDC UR6, c[0x0][0x284] ;  /* 0x0000a10000067ab9 */ /* 0x000fe20000000800 */
[----:B------:R-:W-:Y:S01]  /*1330*/  LEA.HI R7, R7, R90, RZ, 0x3 ;  /* 0x0000005a07077211 */ /* 0x000fe200078f18ff */
[----:B------:R-:W-:Y:S01]  /*1340*/  USHF.L.U32 UR39, UR37, 0x1, URZ ;  /* 0x0000000125277899 */ /* 0x000fe2000800063f */
[----:B------:R-:W-:Y:S01]  /*1350*/  SHF.R.S32.HI R3, RZ, 0x5, R4 ;  /* 0x00000005ff037819 */ /* 0x000fe20000011404 */
[----:B------:R-:W4:Y:S01]  /*1360*/  LDC.64 R94, c[0x0][0x5c8] ;  /* 0x00017200ff5e7b82 */ /* 0x000f220000000a00 */
[----:B------:R-:W-:Y:S01]  /*1370*/  LOP3.LUT R7, R7, 0xfffffff8, RZ, 0xc0, !PT ;  /* 0xfffffff807077812 */ /* 0x000fe200078ec0ff */
[----:B------:R-:W-:Y:S01]  /*1380*/  IMAD.IADD R6, R5, 0x1, -R6 ;  /* 0x0000000105067824 */ /* 0x000fe200078e0a06 */
[----:B------:R-:W-:Y:S01]  /*1390*/  UIADD3 UR42, -UR42, UR37, URZ ;  /* 0x000000252a2a7290 */ /* 0x000fe2000fffe13f */
[----:B------:R-:W-:-:S02]  /*13a0*/  IMAD.MOV.U32 R5, RZ, RZ, 0x1 ;  /* 0x00000001ff057424 */ /* 0x000fc400078e00ff */
[----:B------:R-:W-:Y:S01]  /*13b0*/  IMAD.IADD R90, R90, 0x1, -R7 ;  /* 0x000000015a5a7824 */ /* 0x000fe200078e0a07 */
[----:B-1----:R-:W-:Y:S01]  /*13c0*/  ULEA UR40, UR4, UR40, 0x18 ;  /* 0x0000002804287291 */ /* 0x002fe2000f8ec03f */
[----:B------:R-:W1:Y:S01]  /*13d0*/  LDC R97, c[0x0][0x288] ;  /* 0x0000a200ff617b82 */ /* 0x000e620000000800 */
[----:B------:R-:W-:Y:S01]  /*13e0*/  USHF.L.U32 UR4, UR5, 0x3, URZ ;  /* 0x0000000305047899 */ /* 0x000fe2000800063f */
[--C-:B------:R-:W-:Y:S01]  /*13f0*/  IMAD R101, R3, -0x10, -R90.reuse ;  /* 0xfffffff003657824 */ /* 0x100fe200078e0a5a */
[--C-:B------:R-:W-:Y:S01]  /*1400*/  SHF.R.S32.HI R91, RZ, 0x1f, R90.reuse ;  /* 0x0000001fff5b7819 */ /* 0x100fe2000001145a */
[----:B------:R-:W-:Y:S01]  /*1410*/  USEL UR5, URZ, 0x1, UP0 ;  /* 0x000000013f057887 */ /* 0x000fe20008000000 */
[----:B------:R-:W-:Y:S01]  /*1420*/  IMAD.SHL.U32 R92, R6, 0x2, RZ ;  /* 0x00000002065c7824 */ /* 0x000fe200078e00ff */
[----:B------:R-:W-:Y:S01]  /*1430*/  UIADD3 UR41, UR40, 0x70, URZ ;  /* 0x0000007028297890 */ /* 0x000fe2000fffe03f */
[----:B------:R-:W-:Y:S01]  /*1440*/  VIADD R101, R101, UR6 ;  /* 0x0000000665657c36 */ /* 0x000fe20008000000 */
[----:B------:R-:W0:Y:S01]  /*1450*/  LDC R99, c[0x0][0x600] ;  /* 0x00018000ff637b82 */ /* 0x000e220000000800 */
[----:B------:R-:W-:Y:S01]  /*1460*/  IMAD.WIDE R90, R3, 0x10, R90 ;  /* 0x00000010035a7825 */ /* 0x000fe200078e025a */
[----:B------:R-:W-:Y:S01]  /*1470*/  ULOP3.LUT UR4, UR4, 0x8, URZ, 0xc0, !UPT ;  /* 0x0000000804047892 */ /* 0x000fe2000f8ec03f */
[----:B------:R-:W-:Y:S01]  /*1480*/  SHF.R.S32.HI R93, RZ, 0x1f, R92 ;  /* 0x0000001fff5d7819 */ /* 0x000fe2000001145c */
[----:B------:R-:W-:Y:S01]  /*1490*/  ULEA UR43, UR43, UR41, 0x3 ;  /* 0x000000292b2b7291 */ /* 0x000fe2000f8e183f */
[----:B------:R-:W-:Y:S01]  /*14a0*/  IMAD.MOV.U32 R3, RZ, RZ, -0x1 ;  /* 0xffffffffff037424 */ /* 0x000fe200078e00ff */
[----:B------:R-:W-:Y:S01]  /*14b0*/  ULOP3.LUT UR44, UR4, 0x8, URZ, 0x3c, !UPT ;  /* 0x00000008042c7892 */ /* 0x000fe2000f8e3c3f */
[----:B------:R-:W-:Y:S01]  /*14c0*/  IMAD.U32 R103, RZ, RZ, UR5 ;  /* 0x00000005ff677e24 */ /* 0x000fe2000f8e00ff */
[C---:B----4-:R-:W-:Y:S01]  /*14d0*/  SHF.L.U64.HI R95, R94.reuse, 0x3, R95 ;  /* 0x000000035e5f7819 */ /* 0x050fe2000001025f */
[----:B------:R-:W-:Y:S01]  /*14e0*/  IMAD.SHL.U32 R94, R94, 0x8, RZ ;  /* 0x000000085e5e7824 */ /* 0x000fe200078e00ff */
[-C--:B---3--:R-:W-:Y:S01]  /*14f0*/  SHF.L.U32 R3, R3, R96.reuse, RZ ;  /* 0x0000006003037219 */ /* 0x088fe200000006ff */
[----:B------:R-:W-:Y:S01]  /*1500*/  ULOP3.LUT UR45, UR4, 0x18, URZ, 0x3c, !UPT ;  /* 0x00000018042d7892 */ /* 0x000fe2000f8e3c3f */
[----:B------:R-:W-:-:S02]  /*1510*/  SHF.L.U32 R96, R5, R96, RZ ;  /* 0x0000006005607219 */ /* 0x000fc400000006ff */
[----:B------:R-:W-:Y:S01]  /*1520*/  LOP3.LUT R100, RZ, R3, RZ, 0x33, !PT ;  /* 0x00000003ff647212 */ /* 0x000fe200078e33ff */
[----:B-1----:R-:W-:Y:S02]  /*1530*/  IMAD R97, R6, -0x2, R97 ;  /* 0xfffffffe06617824 */ /* 0x002fe400078e0261 */
[----:B0-----:R-:W-:Y:S01]  /*1540*/  VIADD R99, R99, 0xffffffff ;  /* 0xffffffff63637836 */ /* 0x001fe20000000000 */
[----:B--2---:R-:W-:-:S07]  /*1550*/  SHF.L.U64.HI R98, R8, 0x1, R0 ;  /* 0x0000000108627819 */ /* 0x004fce0000010200 */
.L_x_162:
[----:B------:R-:W-:-:S04]  /*1560*/  SHF.L.U32 R0, R103, 0x1f, RZ ;  /* 0x0000001f67007819 */ /* 0x000fc800000006ff */
[----:B------:R-:W0:Y:S02]  /*1570*/  SYNCS.PHASECHK.TRANS64.TRYWAIT P0, [UR43+-0x8], R0 ;  /* 0xfffff800ff0075a7 */ /* 0x000e24000800016b */
[----:B01-34-:R-:W-:Y:S05]  /*1580*/  @!P0 BRA `(.L_x_15) ;  /* 0x0000006000c88947 */ /* 0x01bfea0003800000 */
.L_x_186:
[----:B------:R-:W-:Y:S02]  /*1590*/  ULDC UR4, c[0x0][0x28c] ;  /* 0x0000a30000047ab9 */ /* 0x000fe40000000800 */
[----:B------:R-:W-:-:S13]  /*15a0*/  ISETP.LT.AND P0, PT, RZ, UR4, PT ;  /* 0x00000004ff007c0c */ /* 0x000fda000bf01270 */
[----:B------:R-:W-:Y:S05]  /*15b0*/  @P0 BRA `(.L_x_16) ;  /* 0x0000000000400947 */ /* 0x000fea0003800000 */
[----:B0-----:R-:W-:Y:S01]  /*15c0*/  MOV R0, 0x0 ;  /* 0x0000000000007802 */ /* 0x001fe20000000f00 */
[----:B------:R-:W-:Y:S01]  /*15d0*/  ULDC.64 UR4, c[0x4][0x68] ;  /* 0x01001a0000047ab9 */ /* 0x000fe20000000a00 */
[----:B------:R-:W-:Y:S01]  /*15e0*/  ULDC.64 UR6, c[0x4][0x8] ;  /* 0x0100020000067ab9 */ /* 0x000fe20000000a00 */
[----:B------:R-:W-:Y:S01]  /*15f0*/  IMAD.U32 R4, RZ, RZ, UR4 ;  /* 0x00000004ff047e24 */ /* 0x000fe2000f8e00ff */
[----:B------:R0:W1:Y:S01]  /*1600*/  LDC.64 R14, c[0x4][R0] ;  /* 0x01000000000e7b82 */ /* 0x0000620000000a00 */
[----:B------:R-:W-:Y:S01]  /*1610*/  IMAD.U32 R5, RZ, RZ, UR5 ;  /* 0x00000005ff057e24 */ /* 0x000fe2000f8e00ff */
[----:B------:R-:W-:Y:S01]  /*1620*/  ULDC.64 UR4, c[0x4][0x70] ;  /* 0x01001c0000047ab9 */ /* 0x000fe20000000a00 */
[----:B------:R-:W-:Y:S02]  /*1630*/  IMAD.U32 R10, RZ, RZ, UR6 ;  /* 0x00000006ff0a7e24 */ /* 0x000fe4000f8e00ff */
[----:B------:R-:W-:Y:S02]  /*1640*/  IMAD.U32 R6, RZ, RZ, UR4 ;  /* 0x00000004ff067e24 */ /* 0x000fe4000f8e00ff */
[----:B------:R-:W-:-:S02]  /*1650*/  IMAD.U32 R7, RZ, RZ, UR5 ;  /* 0x00000005ff077e24 */ /* 0x000fc4000f8e00ff */
[----:B------:R-:W-:Y:S02]  /*1660*/  IMAD.U32 R11, RZ, RZ, UR7 ;  /* 0x00000007ff0b7e24 */ /* 0x000fe4000f8e00ff */
[----:B------:R-:W-:Y:S02]  /*1670*/  IMAD.MOV.U32 R8, RZ, RZ, 0x1e1 ;  /* 0x000001e1ff087424 */ /* 0x000fe400078e00ff */
[----:B------:R-:W-:Y:S02]  /*1680*/  IMAD.MOV.U32 R12, RZ, RZ, 0x1 ;  /* 0x00000001ff0c7424 */ /* 0x000fe400078e00ff */
[----:B0-----:R-:W-:-:S07]  /*1690*/  IMAD.MOV.U32 R13, RZ, RZ, RZ ;  /* 0x000000ffff0d7224 */ /* 0x001fce00078e00ff */
[----:B------:R-:W-:-:S07]  /*16a0*/  LEPC R20, `(.L_x_16) ;  /* 0x000000001014794e */ /* 0x000fce0000000000 */
[----:B-1---5:R-:W-:Y:S05]  /*16b0*/  CALL.ABS.NOINC R14 ;  /* 0x000000000e007343 */ /* 0x022fea0003c00000 */
.L_x_16:
[----:B------:R-:W-:-:S13]  /*16c0*/  ISETP.NE.AND P0, PT, R102, 0x3, PT ;  /* 0x000000036600780c */ /* 0x000fda0003f05270 */
[----:B------:R-:W-:Y:S05]  /*16d0*/  @!P0 BRA `(.L_x_17) ;  /* 0x0000000000048947 */ /* 0x000fea0003800000 */
[----:B------:R-:W-:Y:S01]  /*16e0*/  BPT.TRAP 0x1 ;  /* 0x000000040000795c */ /* 0x000fe20000300000 */
.L_x_17:
[----:B0-----:R-:W-:Y:S02]  /*16f0*/  IMAD.U32 R3, RZ, RZ, UR36 ;  /* 0x00000024ff037e24 */ /* 0x001fe4000f8e00ff */
[----:B------:R-:W-:-:S03]  /*1700*/  IMAD.U32 R0, RZ, RZ, UR38 ;  /* 0x00000026ff007e24 */ /* 0x000fc6000f8e00ff */
[----:B------:R-:W-:Y:S02]  /*1710*/  LEA R3, R3, UR40, 0x3 ;  /* 0x0000002803037c11 */ /* 0x000fe4000f8e18ff */
[----:B------:R-:W-:-:S04]  /*1720*/  SHF.L.U32 R0, R0, 0x1f, RZ ;  /* 0x0000001f00007819 */ /* 0x000fc800000006ff */
[----:B------:R0:W1:Y:S01]  /*1730*/  SYNCS.PHASECHK.TRANS64.TRYWAIT P1, [R3+URZ], R0 ;  /* 0x00000000030075a7 */ /* 0x000062000802017f */
[----:B------:R-:W-:Y:S05]  /*1740*/  @!P0 BRA `(.L_x_18) ;  /* 0x0000000000048947 */ /* 0x000fea0003800000 */
[----:B------:R-:W-:Y:S01]  /*1750*/  BPT.TRAP 0x1 ;  /* 0x000000040000795c */ /* 0x000fe20000300000 */
.L_x_18:
[----:B------:R-:W-:-:S05]  /*1760*/  IMAD.U32 R4, RZ, RZ, UR42 ;  /* 0x0000002aff047e24 */ /* 0x000fca000f8e00ff */
[----:B------:R-:W-:Y:S01]  /*1770*/  ISETP.GE.AND P2, PT, R4, 0x1, PT ;  /* 0x000000010400780c */ /* 0x000fe20003f46270 */
[----:B-1----:R-:W-:-:S12]  /*1780*/  @P1 BRA `(.L_x_19) ;  /* 0x0000000000081947 */ /* 0x002fd80003800000 */
[----:B------:R-:W1:Y:S02]  /*1790*/  SYNCS.PHASECHK.TRANS64.TRYWAIT P1, [R3+URZ], R0 ;  /* 0x00000000030075a7 */ /* 0x000e64000802017f */
[----:B-1----:R-:W-:Y:S05]  /*17a0*/  @!P1 BRA `(.L_x_20) ;  /* 0x0000006000589947 */ /* 0x002fea0003800000 */
.L_x_19:
[----:B------:R-:W-:Y:S05]  /*17b0*/  WARPSYNC.ALL ;  /* 0x0000000000007948 */ /* 0x000fea0003800000 */
[----:B------:R-:W-:Y:S01]  /*17c0*/  UIADD3 UR4, UR40, 0x180, URZ ;  /* 0x0000018028047890 */ /* 0x000fe2000fffe03f */
[----:B------:R-:W-:Y:S01]  /*17d0*/  WARPGROUP.ARRIVE ;  /* 0x00000000000079c5 */ /* 0x000fe20000000000 */
[----:B------:R-:W-:Y:S02]  /*17e0*/  UIADD3 UR5, UR40, 0x30180, URZ ;  /* 0x0003018028057890 */ /* 0x000fe4000fffe03f */
[----:B------:R-:W-:Y:S02]  /*17f0*/  USHF.R.U32.HI UR4, URZ, 0x4, UR4 ;  /* 0x000000043f047899 */ /* 0x000fe40008011604 */
[----:B------:R-:W-:-:S02]  /*1800*/  USHF.R.U32.HI UR5, URZ, 0x4, UR5 ;  /* 0x000000043f057899 */ /* 0x000fc40008011605 */
[----:B------:R-:W-:Y:S02]  /*1810*/  ULOP3.LUT UR4, UR4, 0x3fff, URZ, 0xc0, !UPT ;  /* 0x00003fff04047892 */ /* 0x000fe4000f8ec03f */
[----:B------:R-:W-:Y:S02]  /*1820*/  ULOP3.LUT UR5, UR5, 0x3fff, URZ, 0xc0, !UPT ;  /* 0x00003fff05057892 */ /* 0x000fe4000f8ec03f */
[----:B------:R-:W-:Y:S02]  /*1830*/  ULOP3.LUT UR4, UR4, 0x10000, URZ, 0xfc, !UPT ;  /* 0x0001000004047892 */ /* 0x000fe4000f8efc3f */
[----:B------:R-:W-:Y:S02]  /*1840*/  ULOP3.LUT UR5, UR5, 0x10000, URZ, 0xfc, !UPT ;  /* 0x0001000005057892 */ /* 0x000fe4000f8efc3f */
[----:B------:R-:W-:Y:S02]  /*1850*/  ULEA UR7, UR36, UR4, 0xb ;  /* 0x0000000424077291 */ /* 0x000fe4000f8e583f */
[----:B------:R-:W-:Y:S01]  /*1860*/  ULEA UR6, UR36, UR5, 0xc ;  /* 0x0000000524067291 */ /* 0x000fe2000f8e603f */
[----:B------:R-:W-:Y:S01]  /*1870*/  UMOV UR9, 0x40000040 ;  /* 0x4000004000097882 */ /* 0x000fe20000000000 */
[----:B------:R-:W-:-:S03]  /*1880*/  UMOV UR11, 0x40000040 ;  /* 0x40000040000b7882 */ /* 0x000fc60000000000 */
[----:B------:R-:W-:Y:S02]  /*1890*/  UMOV UR8, UR7 ;  /* 0x0000000700087c82 */ /* 0x000fe40008000000 */
[----:B------:R-:W-:Y:S02]  /*18a0*/  UMOV UR10, UR6 ;  /* 0x00000006000a7c82 */ /* 0x000fe40008000000 */
[----:B------:R-:W-:Y:S01]  /*18b0*/  HGMMA.64x128x8.F32.TF32 R24, gdesc[UR8], RZ, !UPT, gsb0 ;  /* 0x05e00000081879f0 */ /* 0x000fe2000c0028ff */
[----:B------:R-:W-:Y:S02]  /*18c0*/  UIADD3 UR8, UR7, 0x2, URZ ;  /* 0x0000000207087890 */ /* 0x000fe4000fffe03f */
[----:B------:R-:W-:Y:S01]  /*18d0*/  UIADD3 UR10, UR6, 0x2, URZ ;  /* 0x00000002060a7890 */ /* 0x000fe2000fffe03f */
[----:B------:R-:W-:Y:S01]  /*18e0*/  UMOV UR9, 0x40000040 ;  /* 0x4000004000097882 */ /* 0x000fe20000000000 */
[----:B------:R-:W-:Y:S01]  /*18f0*/  UMOV UR11, 0x40000040 ;  /* 0x40000040000b7882 */ /* 0x000fe20000000000 */
[----:B------:R-:W-:-:S02]  /*1900*/  WARPGROUP.DEPBAR.LE gsb0, 0x0 ;  /* 0x00008000000079c5 */ /* 0x000fc40000010000 */
[----:B------:R-:W-:-:S06]  /*1910*/  WARPGROUP.ARRIVE ;  /* 0x00000000000079c5 */ /* 0x000fcc0000000000 */
[----:B------:R-:W-:Y:S01]  /*1920*/  HGMMA.64x128x8.F32.TF32 R24, gdesc[UR8], R24, gsb0 ;  /* 0x05e00000081879f0 */ /* 0x000fe20008002818 */
[----:B------:R-:W-:Y:S02]  /*1930*/  UIADD3 UR8, UR7, 0x4, URZ ;  /* 0x0000000407087890 */ /* 0x000fe4000fffe03f */
[----:B------:R-:W-:Y:S01]  /*1940*/  UIADD3 UR10, UR6, 0x4, URZ ;  /* 0x00000004060a7890 */ /* 0x000fe2000fffe03f */
[----:B------:R-:W-:Y:S01]  /*1950*/  UMOV UR9, 0x40000040 ;  /* 0x4000004000097882 */ /* 0x000fe20000000000 */
[----:B------:R-:W-:Y:S01]  /*1960*/  UMOV UR11, 0x40000040 ;  /* 0x40000040000b7882 */ /* 0x000fe20000000000 */
[----:B------:R-:W-:Y:S02]  /*1970*/  WARPGROUP.DEPBAR.LE gsb0, 0x0 ;  /* 0x00008000000079c5 */ /* 0x000fe40000010000 */
        /* <DEDUP_REMOVED lines=92> */
[----:B------:R-:W-:Y:S03]  /*1f40*/  HGMMA.64x128x8.F32.TF32 R24, gdesc[UR8], R24, gsb0 ;  /* 0x05e00000081879f0 */ /* 0x000fe60008002818 */
[----:B------:R-:W-:Y:S02]  /*1f50*/  WARPGROUP.DEPBAR.LE gsb0, 0x0 ;  /* 0x00008000000079c5 */ /* 0x000fe40000010000 */
[----:B------:R-:W-:Y:S05]  /*1f60*/  @!P2 BRA `(.L_x_21) ;  /* 0x000000080060a947 */ /* 0x000fea0003800000 */
[----:B------:R-:W-:Y:S01]  /*1f70*/  UIADD3 UR7, UR36, 0x1, URZ ;  /* 0x0000000124077890 */ /* 0x000fe2000fffe03f */
[----:B01----:R-:W-:-:S03]  /*1f80*/  IMAD.U32 R0, RZ, RZ, UR42 ;  /* 0x0000002aff007e24 */ /* 0x003fc6000f8e00ff */
[----:B------:R-:W-:-:S04]  /*1f90*/  UISETP.NE.AND UP0, UPT, UR7, 0x6, UPT ;  /* 0x000000060700788c */ /* 0x000fc8000bf05270 */
[----:B------:R-:W-:Y:S02]  /*1fa0*/  USEL UR6, URZ, 0x1, UP0 ;  /* 0x000000013f067887 */ /* 0x000fe40008000000 */
[----:B------:R-:W-:Y:S02]  /*1fb0*/  USEL UR7, UR7, URZ, UP0 ;  /* 0x0000003f07077287 */ /* 0x000fe40008000000 */
[----:B------:R-:W-:-:S06]  /*1fc0*/  ULOP3.LUT UR6, UR38, UR6, URZ, 0x3c, !UPT ;  /* 0x0000000626067292 */ /* 0x000fcc000f8e3c3f */
[----:B------:R-:W-:Y:S01]  /*1fd0*/  IMAD.U32 R5, RZ, RZ, UR6 ;  /* 0x00000006ff057e24 */ /* 0x000fe2000f8e00ff */
[----:B------:R-:W-:-:S06]  /*1fe0*/  UMOV UR6, UR36 ;  /* 0x0000002400067c82 */ /* 0x000fcc0008000000 */
.L_x_28:
[----:B01----:R-:W-:Y:S05]  /*1ff0*/  @!P0 BRA `(.L_x_22) ;  /* 0x0000000000048947 */ /* 0x003fea0003800000 */
[----:B------:R-:W-:Y:S01]  /*2000*/  BPT.TRAP 0x1 ;  /* 0x000000040000795c */ /* 0x000fe20000300000 */
.L_x_22:
[----:B------:R-:W-:Y:S01]  /*2010*/  ULEA UR8, UR7, UR40, 0x3 ;  /* 0x0000002807087291 */ /* 0x000fe2000f8e183f */
[----:B------:R-:W-:-:S08]  /*2020*/  SHF.L.U32 R3, R5, 0x1f, RZ ;  /* 0x0000001f05037819 */ /* 0x000fd000000006ff */
[----:B------:R0:W1:Y:S01]  /*2030*/  SYNCS.PHASECHK.TRANS64.TRYWAIT P1, [UR8], R3 ;  /* 0x00000003ff0075a7 */ /* 0x0000620008020148 */
[----:B------:R-:W-:Y:S05]  /*2040*/  @!P0 BRA `(.L_x_23) ;  /* 0x0000000000048947 */ /* 0x000fea0003800000 */
[----:B------:R-:W-:Y:S01]  /*2050*/  BPT.TRAP 0x1 ;  /* 0x000000040000795c */ /* 0x000fe20000300000 */
.L_x_23:
[----:B-1----:R-:W-:Y:S05]  /*2060*/  @P1 BRA `(.L_x_24) ;  /* 0x0000000000081947 */ /* 0x002fea0003800000 */
[----:B------:R-:W1:Y:S02]  /*2070*/  SYNCS.PHASECHK.TRANS64.TRYWAIT P1, [UR8], R3 ;  /* 0x00000003ff0075a7 */ /* 0x000e640008020148 */
[----:B-1----:R-:W-:Y:S05]  /*2080*/  @!P1 BRA `(.L_x_25) ;  /* 0x0000005800349947 */ /* 0x002fea0003800000 */
.L_x_24:
[----:B------:R-:W-:Y:S01]  /*2090*/  ULEA UR12, UR7, UR5, 0xc ;  /* 0x00000005070c7291 */ /* 0x000fe2000f8e603f */
[----:B------:R-:W-:Y:S01]  /*20a0*/  WARPGROUP.ARRIVE ;  /* 0x00000000000079c5 */ /* 0x000fe20000000000 */
[----:B------:R-:W-:Y:S01]  /*20b0*/  ULEA UR13, UR7, UR4, 0xb ;  /* 0x00000004070d7291 */ /* 0x000fe2000f8e583f */
[----:B------:R-:W-:Y:S01]  /*20c0*/  UMOV UR11, 0x40000040 ;  /* 0x40000040000b7882 */ /* 0x000fe20000000000 */
[----:B------:R-:W-:-:S03]  /*20d0*/  UMOV UR9, 0x40000040 ;  /* 0x4000004000097882 */ /* 0x000fc60000000000 */
[----:B------:R-:W-:Y:S02]  /*20e0*/  UMOV UR10, UR12 ;  /* 0x0000000c000a7c82 */ /* 0x000fe40008000000 */
[----:B------:R-:W-:Y:S02]  /*20f0*/  UMOV UR8, UR13 ;  /* 0x0000000d00087c82 */ /* 0x000fe40008000000 */
[----:B------:R-:W-:Y:S01]  /*2100*/  HGMMA.64x128x8.F32.TF32 R24, gdesc[UR8], R24, gsb0 ;  /* 0x05e00000081879f0 */ /* 0x000fe20008002818 */
        /* <DEDUP_REMOVED lines=107> */
[----:B------:R-:W-:Y:S01]  /*27c0*/  BPT.TRAP 0x1 ;  /* 0x000000040000795c */ /* 0x000fe20000300000 */
.L_x_26:
[----:B------:R-:W-:Y:S01]  /*27d0*/  ULEA UR8, UR6, UR40, 0x3 ;  /* 0x0000002806087291 */ /* 0x000fe2000f8e183f */
[----:B------:R-:W-:-:S03]  /*27e0*/  ISETP.GT.U32.AND P1, PT, R23, 0x1, PT ;  /* 0x000000011700780c */ /* 0x000fc60003f24070 */
[----:B------:R-:W-:-:S04]  /*27f0*/  UIADD3 UR8, UR8, 0x30, URZ ;  /* 0x0000003008087890 */ /* 0x000fc8000fffe03f */
[----:B------:R-:W-:-:S09]  /*2800*/  UPRMT UR8, URZ, 0x654, UR8 ;  /* 0x000006543f087896 */ /* 0x000fd20008000008 */
[----:B------:R-:W-:Y:S01]  /*2810*/  SYNCS.ARRIVE.TRANS64.RED.A1T0 RZ, [UR8], RZ ;  /* 0x000000ffffff79a7 */ /* 0x000fe20008100408 */
[----:B------:R-:W-:Y:S05]  /*2820*/  @P1 BRA `(.L_x_27) ;  /* 0x0000000000041947 */ /* 0x000fea0003800000 */
[----:B------:R-:W-:Y:S01]  /*2830*/  BPT.TRAP 0x1 ;  /* 0x000000040000795c */ /* 0x000fe20000300000 */
.L_x_27:
[----:B------:R-:W-:Y:S01]  /*2840*/  UIADD3 UR7, UR7, 0x1, URZ ;  /* 0x0000000107077890 */ /* 0x000fe2000fffe03f */
[C---:B------:R-:W-:Y:S01]  /*2850*/  ISETP.GT.AND P1, PT, R0.reuse, 0x1, PT ;  /* 0x000000010000780c */ /* 0x040fe20003f24270 */
[----:B------:R-:W-:Y:S01]  /*2860*/  UIADD3 UR6, UR6, 0x1, URZ ;  /* 0x0000000106067890 */ /* 0x000fe2000fffe03f */
[----:B------:R-:W-:Y:S01]  /*2870*/  VIADD R0, R0, 0xffffffff ;  /* 0xffffffff00007836 */ /* 0x000fe20000000000 */
[----:B------:R-:W-:Y:S02]  /*2880*/  UISETP.NE.AND UP0, UPT, UR7, 0x6, UPT ;  /* 0x000000060700788c */ /* 0x000fe4000bf05270 */
[----:B------:R-:W-:Y:S02]  /*2890*/  UISETP.NE.AND UP1, UPT, UR6, 0x6, UPT ;  /* 0x000000060600788c */ /* 0x000fe4000bf25270 */
[----:B------:R-:W-:Y:S02]  /*28a0*/  USEL UR8, URZ, 0x1, UP0 ;  /* 0x000000013f087887 */ /* 0x000fe40008000000 */
[----:B------:R-:W-:-:S02]  /*28b0*/  USEL UR7, UR7, URZ, UP0 ;  /* 0x0000003f07077287 */ /* 0x000fc40008000000 */
[----:B------:R-:W-:Y:S02]  /*28c0*/  USEL UR6, UR6, URZ, UP1 ;  /* 0x0000003f06067287 */ /* 0x000fe40008800000 */
[----:B------:R-:W-:Y:S01]  /*28d0*/  LOP3.LUT R5, R5, UR8, RZ, 0x3c, !PT ;  /* 0x0000000805057c12 */ /* 0x000fe2000f8e3cff */
[----:B------:R-:W-:Y:S09]  /*28e0*/  @P1 BRA `(.L_x_28) ;  /* 0xfffffff400c01947 */ /* 0x000ff2000383ffff */
.L_x_21:
[----:B01----:R-:W0:Y:S01]  /*28f0*/  LDC R0, c[0x0][0x28c] ;  /* 0x0000a300ff007b82 */ /* 0x003e220000000800 */
[----:B------:R-:W-:-:S04]  /*2900*/  IMAD.U32 R3, RZ, RZ, UR44 ;  /* 0x0000002cff037e24 */ /* 0x000fc8000f8e00ff */
[----:B------:R1:W-:Y:S01]  /*2910*/  SYNCS.ARRIVE.TRANS64.A1T0 RZ, [R3+UR41], RZ ;  /* 0x000000ff03ff79a7 */ /* 0x0003e20008100029 */
[----:B0-----:R-:W-:-:S13]  /*2920*/  ISETP.GE.AND P1, PT, R0, 0x1, PT ;  /* 0x000000010000780c */ /* 0x001fda0003f26270 */
[----:B-1----:R-:W-:Y:S05]  /*2930*/  @!P1 BRA `(.L_x_29) ;  /* 0x0000000000349947 */ /* 0x002fea0003800000 */
[----:B------:R-:W-:Y:S05]  /*2940*/  @!P0 BRA `(.L_x_30) ;  /* 0x0000000000048947 */ /* 0x000fea0003800000 */
[----:B------:R-:W-:Y:S01]  /*2950*/  BPT.TRAP 0x1 ;  /* 0x000000040000795c */ /* 0x000fe20000300000 */
.L_x_30:
[----:B------:R-:W-:Y:S01]  /*2960*/  UIADD3 UR6, UR36, UR42, URZ ;  /* 0x0000002a24067290 */ /* 0x000fe2000fffe03f */
[----:B------:R-:W-:-:S03]  /*2970*/  ISETP.GT.U32.AND P0, PT, R23, 0x1, PT ;  /* 0x000000011700780c */ /* 0x000fc60003f04070 */
[----:B------:R-:W-:-:S04]  /*2980*/  UIMAD.WIDE.U32 UR4, UR6, -0x55555555, URZ ;  /* 0xaaaaaaab060478a5 */ /* 0x000fc8000f8e003f */
[----:B------:R-:W-:-:S04]  /*2990*/  USHF.R.U32.HI UR4, URZ, 0x2, UR5 ;  /* 0x000000023f047899 */ /* 0x000fc80008011605 */
[----:B------:R-:W-:-:S04]  /*29a0*/  UIMAD UR6, UR4, -0x6, UR6 ;  /* 0xfffffffa040678a4 */ /* 0x000fc8000f8e0206 */
[----:B------:R-:W-:-:S04]  /*29b0*/  ULEA UR6, UR6, UR40, 0x3 ;  /* 0x0000002806067291 */ /* 0x000fc8000f8e183f */
[----:B------:R-:W-:-:S04]  /*29c0*/  UIADD3 UR6, UR6, 0x30, URZ ;  /* 0x0000003006067890 */ /* 0x000fc8000fffe03f */
[----:B------:R-:W-:-:S09]  /*29d0*/  UPRMT UR6, URZ, 0x654, UR6 ;  /* 0x000006543f067896 */ /* 0x000fd20008000006 */
[----:B------:R-:W-:Y:S01]  /*29e0*/  SYNCS.ARRIVE.TRANS64.RED.A1T0 RZ, [UR6], RZ ;  /* 0x000000ffffff79a7 */ /* 0x000fe20008100406 */
[----:B------:R-:W-:Y:S05]  /*29f0*/  @P0 BRA `(.L_x_29) ;  /* 0x0000000000040947 */ /* 0x000fea0003800000 */
[----:B------:R-:W-:Y:S01]  /*2a00*/  BPT.TRAP 0x1 ;  /* 0x000000040000795c */ /* 0x000fe20000300000 */
.L_x_29:
[----:B------:R-:W-:Y:S01]  /*2a10*/  SHF.L.U32 R0, R103, 0x1f, RZ ;  /* 0x0000001f67007819 */ /* 0x000fe200000006ff */
[----:B------:R-:W-:Y:S01]  /*2a20*/  UIADD3 UR36, UR36, UR39, URZ ;  /* 0x0000002724247290 */ /* 0x000fe2000fffe03f */
[----:B------:R-:W-:Y:S01]  /*2a30*/  SHF.R.S32.HI R9, RZ, 0x1f, R19 ;  /* 0x0000001fff097819 */ /* 0x000fe20000011413 */
[----:B------:R-:W-:Y:S01]  /*2a40*/  UISETP.GE.U32.AND UP1, UPT, UR39, 0x6, UPT ;  /* 0x000000062700788c */ /* 0x000fe2000bf26070 */
[----:B------:R-:W0:Y:S01]  /*2a50*/  SYNCS.PHASECHK.TRANS64.TRYWAIT P0, [UR43+0x8], R0 ;  /* 0x00000800ff0075a7 */ /* 0x000e22000800016b */
[----:B------:R-:W-:-:S04]  /*2a60*/  UISETP.GT.U32.AND UP0, UPT, UR36, 0x5, UPT ;  /* 0x000000052400788c */ /* 0x000fc8000bf04070 */
[----:B------:R-:W-:-:S04]  /*2a70*/  UISETP.LT.U32.AND UP0, UPT, UR39, 0x6, UP0 ;  /* 0x000000062700788c */ /* 0x000fc80008701070 */
[----:B------:R-:W-:Y:S02]  /*2a80*/  USEL UR6, URZ, 0x1, !UP0 ;  /* 0x000000013f067887 */ /* 0x000fe4000c000000 */
[----:B------:R-:W-:Y:S02]  /*2a90*/  @UP1 UIMAD.WIDE.U32 UR4, UR36, -0x55555555, URZ ;  /* 0xaaaaaaab240418a5 */ /* 0x000fe4000f8e003f */
[----:B------:R-:W-:Y:S02]  /*2aa0*/  ULOP3.LUT UR38, UR38, UR6, URZ, 0x3c, !UPT ;  /* 0x0000000626267292 */ /* 0x000fe4000f8e3c3f */
[----:B------:R-:W-:-:S04]  /*2ab0*/  @UP1 USHF.R.U32.HI UR4, URZ, 0x2, UR5 ;  /* 0x000000023f041899 */ /* 0x000fc80008011605 */
[----:B------:R-:W-:Y:S01]  /*2ac0*/  @UP1 ULOP3.LUT UR38, UR38, 0x1, UR4, 0x78, !UPT ;  /* 0x0000000126261892 */ /* 0x000fe2000f8e7804 */
[----:B0-----:R-:W-:Y:S11]  /*2ad0*/  @!P0 BRA `(.L_x_31) ;  /* 0x0000004c00b88947 */ /* 0x001ff60003800000 */
.L_x_187:
[----:B------:R-:W-:Y:S01]  /*2ae0*/  ULDC.64 UR4, c[0x0][0x5d0] ;  /* 0x0001740000047ab9 */ /* 0x000fe20000000a00 */
[----:B------:R-:W-:Y:S01]  /*2af0*/  ULDC UR6, c[0x0][0x284] ;  /* 0x0000a10000067ab9 */ /* 0x000fe20000000800 */
[----:B0-----:R-:W-:Y:S02]  /*2b00*/  IMAD R0, R9, UR4, RZ ;  /* 0x0000000409007c24 */ /* 0x001fe4000f8e02ff */
[----:B------:R-:W-:Y:S02]  /*2b10*/  IMAD.SHL.U32 R12, R18, 0x80, RZ ;  /* 0x00000080120c7824 */ /* 0x000fe400078e00ff */
[C---:B------:R-:W-:Y:S02]  /*2b20*/  IMAD R3, R19.reuse, UR5, R0 ;  /* 0x0000000513037c24 */ /* 0x040fe4000f8e0200 */
[----:B------:R-:W-:Y:S01]  /*2b30*/  IMAD.SHL.U32 R0, R22, 0x40, RZ ;  /* 0x0000004016007824 */ /* 0x000fe200078e00ff */
[----:B------:R-:W-:Y:S01]  /*2b40*/  SHF.R.S32.HI R13, RZ, 0x1f, R12 ;  /* 0x0000001fff0d7819 */ /* 0x000fe2000001140c */
[----:B------:R-:W-:Y:S01]  /*2b50*/  IMAD.WIDE.U32 R4, R19, UR4, R92 ;  /* 0x0000000413047c25 */ /* 0x000fe2000f8e005c */
[----:B------:R-:W-:-:S02]  /*2b60*/  ULDC.64 UR4, c[0x0][0x5c8] ;  /* 0x0001720000047ab9 */ /* 0x000fc40000000a00 */
[----:B------:R-:W-:Y:S01]  /*2b70*/  ISETP.GE.AND P0, PT, R0, UR6, PT ;  /* 0x0000000600007c0c */ /* 0x000fe2000bf06270 */
[----:B------:R-:W-:Y:S01]  /*2b80*/  ULDC UR6, c[0x0][0x288] ;  /* 0x0000a20000067ab9 */ /* 0x000fe20000000800 */
[----:B------:R-:W-:Y:S01]  /*2b90*/  IADD3 R4, P1, R12, R4, RZ ;  /* 0x000000040c047210 */ /* 0x000fe20007f3e0ff */
[----:B------:R-:W-:Y:S01]  /*2ba0*/  IMAD.WIDE R104, R22, 0x40, R90 ;  /* 0x0000004016687825 */ /* 0x000fe200078e025a */
[----:B------:R-:W-:Y:S02]  /*2bb0*/  ISETP.GE.OR P0, PT, R12, UR6, P0 ;  /* 0x000000060c007c0c */ /* 0x000fe40008706670 */
[----:B------:R-:W-:Y:S01]  /*2bc0*/  IADD3.X R5, R13, R5, R3, P1, !PT ;  /* 0x000000050d057210 */ /* 0x000fe20000ffe403 */
[----:B------:R-:W-:-:S04]  /*2bd0*/  IMAD R7, R105, UR4, RZ ;  /* 0x0000000469077c24 */ /* 0x000fc8000f8e02ff */
[C---:B------:R-:W-:Y:S02]  /*2be0*/  IMAD R7, R104.reuse, UR5, R7 ;  /* 0x0000000568077c24 */ /* 0x040fe4000f8e0207 */
[----:B------:R-:W-:-:S04]  /*2bf0*/  IMAD.WIDE.U32 R106, R104, UR4, R4 ;  /* 0x00000004686a7c25 */ /* 0x000fc8000f8e0004 */
[----:B------:R-:W-:Y:S05]  /*2c00*/  @P0 BRA `(.L_x_32) ;  /* 0x0000003000d00947 */ /* 0x000fea0003800000 */
[----:B-----5:R-:W-:Y:S01]  /*2c10*/  FSETP.NEU.AND P0, PT, R89, RZ, PT ;  /* 0x000000ff5900720b */ /* 0x020fe20003f0d000 */
[----:B------:R-:W-:Y:S01]  /*2c20*/  IMAD.IADD R3, R97, 0x1, -R12 ;  /* 0x0000000161037824 */ /* 0x000fe200078e0a0c */
[----:B------:R-:W-:Y:S01]  /*2c30*/  BSSY B0, `(.L_x_32) ;  /* 0x0000331000007945 */ /* 0x000fe20003800000 */
[----:B------:R-:W-:Y:S02]  /*2c40*/  IMAD.IADD R0, R101, 0x1, -R0 ;  /* 0x0000000165007824 */ /* 0x000fe400078e0a00 */
[----:B------:R-:W-:Y:S01]  /*2c50*/  IMAD.IADD R115, R107, 0x1, R7 ;  /* 0x000000016b737824 */ /* 0x000fe200078e0207 */
[----:B------:R-:W-:-:S04]  /*2c60*/  ISETP.GT.AND P3, PT, R3, RZ, PT ;  /* 0x000000ff0300720c */ /* 0x000fc80003f64270 */
[----:B------:R-:W-:-:S03]  /*2c70*/  ISETP.GT.AND P1, PT, R0, RZ, P3 ;  /* 0x000000ff0000720c */ /* 0x000fc60001f24270 */
[----:B------:R-:W-:Y:S10]  /*2c80*/  @!P0 BRA `(.L_x_33) ;  /* 0x0000002400148947 */ /* 0x000ff40003800000 */
[----:B------:R-:W0:Y:S01]  /*2c90*/  LDC.64 R108, c[0x0][0x5b8] ;  /* 0x00016e00ff6c7b82 */ /* 0x000e220000000a00 */
[----:B------:R-:W-:-:S07]  /*2ca0*/  ULDC.64 UR4, c[0x0][0x5c0] ;  /* 0x0001700000047ab9 */ /* 0x000fce0000000a00 */
[----:B------:R-:W1:Y:S08]  /*2cb0*/  LDC.64 R110, c[0x0][0x5b0] ;  /* 0x00016c00ff6e7b82 */ /* 0x000e700000000a00 */
[----:B------:R-:W2:Y:S01]  /*2cc0*/  LDC.64 R112, c[0x0][0x5a8] ;  /* 0x00016a00ff707b82 */ /* 0x000ea20000000a00 */
[-C--:B0-----:R-:W-:Y:S02]  /*2cd0*/  IMAD R6, R9, R108.reuse, RZ ;  /* 0x0000006c09067224 */ /* 0x081fe400078e02ff */
[----:B------:R-:W-:-:S04]  /*2ce0*/  IMAD.WIDE.U32 R4, R19, R108, R92 ;  /* 0x0000006c13047225 */ /* 0x000fc800078e005c */
[----:B------:R-:W-:Y:S01]  /*2cf0*/  IMAD R107, R19, R109, R6 ;  /* 0x0000006d136b7224 */ /* 0x000fe200078e0206 */
[----:B------:R-:W-:Y:S01]  /*2d00*/  IADD3 R6, P0, R12, R4, RZ ;  /* 0x000000040c067210 */ /* 0x000fe20007f1e0ff */
[----:B-1----:R-:W-:-:S03]  /*2d10*/  IMAD R4, R105, R110, RZ ;  /* 0x0000006e69047224 */ /* 0x002fc600078e02ff */
[----:B------:R-:W-:Y:S01]  /*2d20*/  IADD3.X R7, R13, R5, R107, P0, !PT ;  /* 0x000000050d077210 */ /* 0x000fe200007fe46b */
[C---:B------:R-:W-:Y:S02]  /*2d30*/  IMAD R105, R104.reuse, R111, R4 ;  /* 0x0000006f68697224 */ /* 0x040fe400078e0204 */
[----:B------:R-:W-:-:S04]  /*2d40*/  IMAD.WIDE.U32 R4, R104, R110, R6 ;  /* 0x0000006e68047225 */ /* 0x000fc800078e0006 */
[----:B------:R-:W-:Y:S01]  /*2d50*/  IMAD.IADD R5, R5, 0x1, R105 ;  /* 0x0000000105057824 */ /* 0x000fe200078e0269 */
[----:B--2---:R-:W-:-:S04]  /*2d60*/  LEA R10, P0, R4, R112, 0x2 ;  /* 0x00000070040a7211 */ /* 0x004fc800078010ff */
[----:B------:R-:W-:-:S05]  /*2d70*/  LEA.HI.X R11, R4, R113, R5, 0x2, P0 ;  /* 0x00000071040b7211 */ /* 0x000fca00000f1405 */
[----:B------:R0:W2:Y:S01]  /*2d80*/  @P1 LDG.E.LTC128B R18, desc[UR46][R10.64] ;  /* 0x0000002e0a121981 */ /* 0x0000a2000c1e1920 */
[----:B------:R-:W-:Y:S01]  /*2d90*/  IMAD.WIDE.U32 R4, R104, R110, R12 ;  /* 0x0000006e68047225 */ /* 0x000fe200078e000c */
[----:B------:R-:W-:Y:S01]  /*2da0*/  SHF.L.U64.HI R21, R110, 0x3, R111 ;  /* 0x000000036e157819 */ /* 0x000fe2000001026f */
[----:B------:R-:W-:Y:S01]  /*2db0*/  BSSY B1, `(.L_x_34) ;  /* 0x0000017000017945 */ /* 0x000fe20003800000 */
[----:B------:R-:W-:Y:S01]  /*2dc0*/  ISETP.GT.AND P3, PT, R0, 0x8, P3 ;  /* 0x000000080000780c */ /* 0x000fe20001f64270 */
[----:B------:R-:W-:Y:S01]  /*2dd0*/  IMAD.SHL.U32 R20, R110, 0x8, RZ ;  /* 0x000000086e147824 */ /* 0x000fe200078e00ff */
[----:B------:R-:W-:-:S03]  /*2de0*/  IADD3 R14, P0, R92, R4, RZ ;  /* 0x000000045c0e7210 */ /* 0x000fc60007f1e0ff */
[----:B------:R-:W-:Y:S01]  /*2df0*/  IMAD.WIDE.U32 R20, R104, R110, R20 ;  /* 0x0000006e68147225 */ /* 0x000fe200078e0014 */
[----:B------:R-:W-:Y:S02]  /*2e00*/  IADD3.X R15, R93, R105, R5, P0, !PT ;  /* 0x000000695d0f7210 */ /* 0x000fe400007fe405 */
[----:B------:R-:W-:Y:S01]  /*2e10*/  LEA R8, P0, R106, UR4, 0x2 ;  /* 0x000000046a087c11 */ /* 0x000fe2000f8010ff */
[----:B------:R-:W-:Y:S01]  /*2e20*/  IMAD.IADD R105, R105, 0x1, R21 ;  /* 0x0000000169697824 */ /* 0x000fe200078e0215 */
[----:B0-----:R-:W-:Y:S01]  /*2e30*/  IADD3 R10, P2, R6, R20, RZ ;  /* 0x00000014060a7210 */ /* 0x001fe20007f5e0ff */
[----:B------:R-:W-:Y:S01]  /*2e40*/  IMAD.WIDE.U32 R14, R19, R108, R14 ;  /* 0x0000006c130e7225 */ /* 0x000fe200078e000e */
[----:B------:R-:W-:-:S03]  /*2e50*/  LEA.HI.X R9, R106, UR5, R115, 0x2, P0 ;  /* 0x000000056a097c11 */ /* 0x000fc600080f1473 */
[----:B------:R-:W-:Y:S01]  /*2e60*/  IMAD.IADD R15, R107, 0x1, R15 ;  /* 0x000000016b0f7824 */ /* 0x000fe200078e020f */
[----:B------:R-:W-:Y:S01]  /*2e70*/  LEA R4, P0, R14, R112, 0x2 ;  /* 0x000000700e047211 */ /* 0x000fe200078010ff */
[----:B------:R-:W-:Y:S02]  /*2e80*/  IMAD.X R7, R105, 0x1, R7, P2 ;  /* 0x0000000169077824 */ /* 0x000fe400010e0607 */
[----:B--2---:R-:W-:-:S04]  /*2e90*/  FMUL R5, R18, R89 ;  /* 0x0000005912057220 */ /* 0x004fc80000400000 */
[----:B------:R-:W-:Y:S01]  /*2ea0*/  FFMA R11, R24, R88, R5 ;  /* 0x00000058180b7223 */ /* 0x000fe20000000005 */
[----:B------:R-:W-:Y:S02]  /*2eb0*/  LEA.HI.X R5, R14, R113, R15, 0x2, P0 ;  /* 0x000000710e057211 */ /* 0x000fe400000f140f */
[----:B------:R-:W-:Y:S02]  /*2ec0*/  ISETP.GT.AND P0, PT, R3, 0x1, PT ;  /* 0x000000010300780c */ /* 0x000fe40003f04270 */
[----:B------:R0:W-:Y:S01]  /*2ed0*/  @P1 STG.E desc[UR46][R8.64], R11 ;  /* 0x0000000b08001986 */ /* 0x0001e2000c10192e */
[----:B------:R-:W-:Y:S02]  /*2ee0*/  LEA R14, P1, R10, R112, 0x2 ;  /* 0x000000700a0e7211 */ /* 0x000fe400078210ff */
[----:B------:R-:W-:-:S13]  /*2ef0*/  ISETP.GT.AND P4, PT, R0, RZ, P0 ;  /* 0x000000ff0000720c */ /* 0x000fda0000784270 */
[----:B0-----:R-:W-:Y:S05]  /*2f00*/  @!P4 BRA `(.L_x_35) ;  /* 0x000000000004c947 */ /* 0x001fea0003800000 */
[----:B------:R0:W5:Y:S02]  /*2f10*/  LDG.E.LTC128B R18, desc[UR46][R4.64+0x4] ;  /* 0x0000042e04127981 */ /* 0x000164000c1e1920 */
.L_x_35:
[----:B------:R-:W-:Y:S05]  /*2f20*/  BSYNC B1 ;  /* 0x0000000000017941 */ /* 0x000fea0003800000 */
.L_x_34:
[----:B-----5:R-:W-:Y:S01]  /*2f30*/  FMUL R6, R18, R89 ;  /* 0x0000005912067220 */ /* 0x020fe20000400000 */
[----:B------:R-:W-:-:S03]  /*2f40*/  LEA.HI.X R15, R10, R113, R7, 0x2, P1 ;  /* 0x000000710a0f7211 */ /* 0x000fc600008f1407 */
[----:B------:R-:W-:-:S05]  /*2f50*/  FFMA R25, R25, R88, R6 ;  /* 0x0000005819197223 */ /* 0x000fca0000000006 */
[----:B------:R1:W-:Y:S04]  /*2f60*/  @P4 STG.E desc[UR46][R8.64+0x4], R25 ;  /* 0x0000041908004986 */ /* 0x0003e8000c10192e */
[----:B------:R-:W2:Y:S01]  /*2f70*/  @P3 LDG.E.LTC128B R18, desc[UR46][R14.64] ;  /* 0x0000002e0e123981 */ /* 0x000ea2000c1e1920 */
[----:B------:R-:W-:Y:S01]  /*2f80*/  IADD3 R12, P1, P2, R92, R20, R12 ;  /* 0x000000145c0c7210 */ /* 0x000fe20007a3e00c */
[----:B------:R-:W-:Y:S01]  /*2f90*/  BSSY B1, `(.L_x_36) ;  /* 0x0000010000017945 */ /* 0x000fe20003800000 */
[C---:B------:R-:W-:Y:S02]  /*2fa0*/  SHF.L.U64.HI R11, R94.reuse, 0x2, R95 ;  /* 0x000000025e0b7819 */ /* 0x040fe4000001025f */
[----:B------:R-:W-:Y:S02]  /*2fb0*/  IADD3.X R13, R93, R105, R13, P1, P2 ;  /* 0x000000695d0d7210 */ /* 0x000fe40000fe440d */
[----:B------:R-:W-:-:S02]  /*2fc0*/  LEA R10, P2, R94, R8, 0x2 ;  /* 0x000000085e0a7211 */ /* 0x000fc400078410ff */
[----:B------:R-:W-:Y:S01]  /*2fd0*/  ISETP.GT.AND P0, PT, R0, 0x8, P0 ;  /* 0x000000080000780c */ /* 0x000fe20000704270 */
[----:B------:R-:W-:Y:S01]  /*2fe0*/  IMAD.WIDE.U32 R12, R19, R108, R12 ;  /* 0x0000006c130c7225 */ /* 0x000fe200078e000c */
[----:B------:R-:W-:-:S03]  /*2ff0*/  ISETP.GT.AND P1, PT, R3, 0x8, PT ;  /* 0x000000080300780c */ /* 0x000fc60003f24270 */
[----:B------:R-:W-:Y:S01]  /*3000*/  IMAD.X R11, R11, 0x1, R9, P2 ;  /* 0x000000010b0b7824 */ /* 0x000fe200010e0609 */
[----:B------:R-:W-:Y:S01]  /*3010*/  LEA R6, P4, R12, R112, 0x2 ;  /* 0x000000700c067211 */ /* 0x000fe200078810ff */
[----:B------:R-:W-:Y:S02]  /*3020*/  IMAD.IADD R13, R107, 0x1, R13 ;  /* 0x000000016b0d7824 */ /* 0x000fe400078e020d */
[----:B--2---:R-:W-:-:S04]  /*3030*/  FMUL R7, R18, R89 ;  /* 0x0000005912077220 */ /* 0x004fc80000400000 */
[----:B------:R-:W-:Y:S01]  /*3040*/  FFMA R15, R26, R88, R7 ;  /* 0x000000581a0f7223 */ /* 0x000fe20000000007 */
[----:B------:R-:W-:-:S04]  /*3050*/  LEA.HI.X R7, R12, R113, R13, 0x2, P4 ;  /* 0x000000710c077211 */ /* 0x000fc800020f140d */
[----:B------:R1:W-:Y:S01]  /*3060*/  @P3 STG.E desc[UR46][R10.64], R15 ;  /* 0x0000000f0a003986 */ /* 0x0003e2000c10192e */
[----:B------:R-:W-:Y:S05]  /*3070*/  @!P0 BRA `(.L_x_37) ;  /* 0x0000000000048947 */ /* 0x000fea0003800000 */
[----:B------:R2:W5:Y:S02]  /*3080*/  LDG.E.LTC128B R18, desc[UR46][R6.64+0x4] ;  /* 0x0000042e06127981 */ /* 0x000564000c1e1920 */
.L_x_37:
[----:B------:R-:W-:Y:S05]  /*3090*/  BSYNC B1 ;  /* 0x0000000000017941 */ /* 0x000fea0003800000 */
.L_x_36:
[----:B-----5:R-:W-:Y:S01]  /*30a0*/  FMUL R12, R18, R89 ;  /* 0x00000059120c7220 */ /* 0x020fe20000400000 */
[----:B------:R-:W-:Y:S01]  /*30b0*/  ISETP.GT.AND P3, PT, R0, RZ, P1 ;  /* 0x000000ff0000720c */ /* 0x000fe20000f64270 */
[----:B------:R-:W-:Y:S01]  /*30c0*/  BSSY B1, `(.L_x_38) ;  /* 0x0000006000017945 */ /* 0x000fe20003800000 */
[----:B------:R-:W-:Y:S01]  /*30d0*/  ISETP.GT.AND P2, PT, R3, 0x9, PT ;  /* 0x000000090300780c */ /* 0x000fe20003f44270 */
[----:B------:R-:W-:-:S05]  /*30e0*/  FFMA R27, R27, R88, R12 ;  /* 0x000000581b1b7223 */ /* 0x000fca000000000c */
[----:B------:R3:W-:Y:S05]  /*30f0*/  @P0 STG.E desc[UR46][R10.64+0x4], R27 ;  /* 0x0000041b0a000986 */ /* 0x0007ea000c10192e */
[----:B------:R-:W-:Y:S05]  /*3100*/  @!P3 BRA `(.L_x_39) ;  /* 0x000000000004b947 */ /* 0x000fea0003800000 */
[----:B------:R4:W5:Y:S02]  /*3110*/  LDG.E.LTC128B R18, desc[UR46][R4.64+0x20] ;  /* 0x0000202e04127981 */ /* 0x000964000c1e1920 */
.L_x_39:
[----:B------:R-:W-:Y:S05]  /*3120*/  BSYNC B1 ;  /* 0x0000000000017941 */ /* 0x000fea0003800000 */
.L_x_38:
[----:B-----5:R-:W-:Y:S01]  /*3130*/  FMUL R13, R18, R89 ;  /* 0x00000059120d7220 */ /* 0x020fe20000400000 */
[----:B------:R-:W-:Y:S01]  /*3140*/  ISETP.GT.AND P0, PT, R0, RZ, P2 ;  /* 0x000000ff0000720c */ /* 0x000fe20001704270 */
[----:B------:R-:W-:Y:S02]  /*3150*/  BSSY B1, `(.L_x_40) ;  /* 0x0000005000017945 */ /* 0x000fe40003800000 */
[----:B------:R-:W-:-:S05]  /*3160*/  FFMA R13, R28, R88, R13 ;  /* 0x000000581c0d7223 */ /* 0x000fca000000000d */
[----:B------:R0:W-:Y:S05]  /*3170*/  @P3 STG.E desc[UR46][R8.64+0x20], R13 ;  /* 0x0000200d08003986 */ /* 0x0001ea000c10192e */
[----:B------:R-:W-:Y:S05]  /*3180*/  @!P0 BRA `(.L_x_41) ;  /* 0x0000000000048947 */ /* 0x000fea0003800000 */
[----:B------:R0:W5:Y:S02]  /*3190*/  LDG.E.LTC128B R18, desc[UR46][R4.64+0x24] ;  /* 0x0000242e04127981 */ /* 0x000164000c1e1920 */
.L_x_41:
[----:B------:R-:W-:Y:S05]  /*31a0*/  BSYNC B1 ;  /* 0x0000000000017941 */ /* 0x000fea0003800000 */
.L_x_40:
[----:B-----5:R-:W-:Y:S01]  /*31b0*/  FMUL R12, R18, R89 ;  /* 0x00000059120c7220 */ /* 0x020fe20000400000 */
[----:B------:R-:W-:Y:S01]  /*31c0*/  ISETP.GT.AND P1, PT, R0, 0x8, P1 ;  /* 0x000000080000780c */ /* 0x000fe20000f24270 */
[----:B------:R-:W-:Y:S02]  /*31d0*/  BSSY B1, `(.L_x_42) ;  /* 0x0000005000017945 */ /* 0x000fe40003800000 */
[----:B------:R-:W-:-:S05]  /*31e0*/  FFMA R29, R29, R88, R12 ;  /* 0x000000581d1d7223 */ /* 0x000fca000000000c */
[----:B------:R0:W-:Y:S05]  /*31f0*/  @P0 STG.E desc[UR46][R8.64+0x24], R29 ;  /* 0x0000241d08000986 */ /* 0x0001ea000c10192e */
[----:B------:R-:W-:Y:S05]  /*3200*/  @!P1 BRA `(.L_x_43) ;  /* 0x0000000000049947 */ /* 0x000fea0003800000 */
[----:B------:R0:W5:Y:S02]  /*3210*/  LDG.E.LTC128B R18, desc[UR46][R6.64+0x20] ;  /* 0x0000202e06127981 */ /* 0x000164000c1e1920 */
.L_x_43:
[----:B------:R-:W-:Y:S05]  /*3220*/  BSYNC B1 ;  /* 0x0000000000017941 */ /* 0x000fea0003800000 */
.L_x_42:
[----:B0----5:R-:W-:Y:S01]  /*3230*/  FMUL R13, R18, R89 ;  /* 0x00000059120d7220 */ /* 0x021fe20000400000 */
[----:B------:R-:W-:Y:S01]  /*3240*/  ISETP.GT.AND P2, PT, R0, 0x8, P2 ;  /* 0x000000080000780c */ /* 0x000fe20001744270 */
[----:B------:R-:W-:Y:S01]  /*3250*/  BSSY B1, `(.L_x_44) ;  /* 0x0000006000017945 */ /* 0x000fe20003800000 */
[----:B------:R-:W-:Y:S01]  /*3260*/  ISETP.GT.AND P0, PT, R3, 0x10, PT ;  /* 0x000000100300780c */ /* 0x000fe20003f04270 */
[----:B------:R-:W-:-:S05]  /*3270*/  FFMA R13, R30, R88, R13 ;  /* 0x000000581e0d7223 */ /* 0x000fca000000000d */
[----:B------:R0:W-:Y:S05]  /*3280*/  @P1 STG.E desc[UR46][R10.64+0x20], R13 ;  /* 0x0000200d0a001986 */ /* 0x0001ea000c10192e */
[----:B------:R-:W-:Y:S05]  /*3290*/  @!P2 BRA `(.L_x_45) ;  /* 0x000000000004a947 */ /* 0x000fea0003800000 */
[----:B------:R0:W5:Y:S02]  /*32a0*/  LDG.E.LTC128B R18, desc[UR46][R6.64+0x24] ;  /* 0x0000242e06127981 */ /* 0x000164000c1e1920 */
.L_x_45:
[----:B------:R-:W-:Y:S05]  /*32b0*/  BSYNC B1 ;  /* 0x0000000000017941 */ /* 0x000fea0003800000 */
.L_x_44:
        /* <DEDUP_REMOVED lines=8> */
.L_x_47:
[----:B------:R-:W-:Y:S05]  /*3340*/  BSYNC B1 ;  /* 0x0000000000017941 */ /* 0x000fea0003800000 */
.L_x_46:
[----:B0----5:R-:W-:Y:S01]  /*3350*/  FMUL R13, R18, R89 ;  /* 0x00000059120d7220 */ /* 0x021fe20000400000 */
[----:B------:R-:W-:Y:S01]  /*3360*/  ISETP.GT.AND P2, PT, R0, RZ, P1 ;  /* 0x000000ff0000720c */ /* 0x000fe20000f44270 */
[----:B------:R-:W-:Y:S02]  /*3370*/  BSSY B1, `(.L_x_48) ;  /* 0x0000005000017945 */ /* 0x000fe40003800000 */
[----:B------:R-:W-:-:S05]  /*3380*/  FFMA R13, R32, R88, R13 ;  /* 0x00000058200d7223 */ /* 0x000fca000000000d */
[----:B------:R0:W-:Y:S05]  /*3390*/  @P3 STG.E desc[UR46][R8.64+0x40], R13 ;  /* 0x0000400d08003986 */ /* 0x0001ea000c10192e */
[----:B------:R-:W-:Y:S05]  /*33a0*/  @!P2 BRA `(.L_x_49) ;  /* 0x000000000004a947 */ /* 0x000fea0003800000 */
[----:B------:R0:W5:Y:S02]  /*33b0*/  LDG.E.LTC128B R18, desc[UR46][R4.64+0x44] ;  /* 0x0000442e04127981 */ /* 0x000164000c1e1920 */
.L_x_49:
[----:B------:R-:W-:Y:S05]  /*33c0*/  BSYNC B1 ;  /* 0x0000000000017941 */ /* 0x000fea0003800000 */
.L_x_48:
[----:B-----5:R-:W-:Y:S01]  /*33d0*/  FMUL R12, R18, R89 ;  /* 0x00000059120c7220 */ /* 0x020fe20000400000 */
[----:B------:R-:W-:Y:S01]  /*33e0*/  ISETP.GT.AND P0, PT, R0, 0x8, P0 ;  /* 0x000000080000780c */ /* 0x000fe20000704270 */
[----:B------:R-:W-:Y:S02]  /*33f0*/  BSSY B1, `(.L_x_50) ;  /* 0x0000005000017945 */ /* 0x000fe40003800000 */
[----:B------:R-:W-:-:S05]  /*3400*/  FFMA R33, R33, R88, R12 ;  /* 0x0000005821217223 */ /* 0x000fca000000000c */
[----:B------:R0:W-:Y:S05]  /*3410*/  @P2 STG.E desc[UR46][R8.64+0x44], R33 ;  /* 0x0000442108002986 */ /* 0x0001ea000c10192e */
[----:B------:R-:W-:Y:S05]  /*3420*/  @!P0 BRA `(.L_x_51) ;  /* 0x0000000000048947 */ /* 0x000fea0003800000 */
[----:B------:R0:W5:Y:S02]  /*3430*/  LDG.E.LTC128B R18, desc[UR46][R6.64+0x40] ;  /* 0x0000402e06127981 */ /* 0x000164000c1e1920 */
.L_x_51:
[----:B------:R-:W-:Y:S05]  /*3440*/  BSYNC B1 ;  /* 0x0000000000017941 */ /* 0x000fea0003800000 */
.L_x_50:
        /* <DEDUP_REMOVED lines=8> */
.L_x_53:
[----:B------:R-:W-:Y:S05]  /*34d0*/  BSYNC B1 ;  /* 0x0000000000017941 */ /* 0x000fea0003800000 */
.L_x_52:
        /* <DEDUP_REMOVED lines=8> */
.L_x_55:
[----:B------:R-:W-:Y:S05]  /*3560*/  BSYNC B1 ;  /* 0x0000000000017941 */ /* 0x000fea0003800000 */
.L_x_54:
[----:B0----5:R-:W-:Y:S01]  /*3570*/  FMUL R13, R18, R89 ;  /* 0x00000059120d7220 */ /* 0x021fe20000400000 */
[----:B------:R-:W-:Y:S01]  /*3580*/  ISETP.GT.AND P1, PT, R0, RZ, P0 ;  /* 0x000000ff0000720c */ /* 0x000fe20000724270 */
[----:B------:R-:W-:Y:S02]  /*3590*/  BSSY B1, `(.L_x_56) ;  /* 0x0000005000017945 */ /* 0x000fe40003800000 */
[----:B------:R-:W-:-:S05]  /*35a0*/  FFMA R13, R36, R88, R13 ;  /* 0x00000058240d7223 */ /* 0x000fca000000000d */
[----:B------:R0:W-:Y:S05]  /*35b0*/  @P3 STG.E desc[UR46][R8.64+0x60], R13 ;  /* 0x0000600d08003986 */ /* 0x0001ea000c10192e */
[----:B------:R-:W-:Y:S05]  /*35c0*/  @!P1 BRA `(.L_x_57) ;  /* 0x0000000000049947 */ /* 0x000fea0003800000 */
[----:B------:R0:W5:Y:S02]  /*35d0*/  LDG.E.LTC128B R18, desc[UR46][R4.64+0x64] ;  /* 0x0000642e04127981 */ /* 0x000164000c1e1920 */
.L_x_57:
[----:B------:R-:W-:Y:S05]  /*35e0*/  BSYNC B1 ;  /* 0x0000000000017941 */ /* 0x000fea0003800000 */
.L_x_56:
[----:B-----5:R-:W-:Y:S01]  /*35f0*/  FMUL R12, R18, R89 ;  /* 0x00000059120c7220 */ /* 0x020fe20000400000 */
[----:B------:R-:W-:Y:S01]  /*3600*/  ISETP.GT.AND P2, PT, R0, 0x8, P2 ;  /* 0x000000080000780c */ /* 0x000fe20001744270 */
[----:B------:R-:W-:Y:S02]  /*3610*/  BSSY B1, `(.L_x_58) ;  /* 0x0000005000017945 */ /* 0x000fe40003800000 */
[----:B------:R-:W-:-:S05]  /*3620*/  FFMA R37, R37, R88, R12 ;  /* 0x0000005825257223 */ /* 0x000fca000000000c */
[----:B------:R0:W-:Y:S05]  /*3630*/  @P1 STG.E desc[UR46][R8.64+0x64], R37 ;  /* 0x0000642508001986 */ /* 0x0001ea000c10192e */
[----:B------:R-:W-:Y:S05]  /*3640*/  @!P2 BRA `(.L_x_59) ;  /* 0x000000000004a947 */ /* 0x000fea0003800000 */
[----:B------:R0:W5:Y:S02]  /*3650*/  LDG.E.LTC128B R18, desc[UR46][R6.64+0x60] ;  /* 0x0000602e06127981 */ /* 0x000164000c1e1920 */
.L_x_59:
[----:B------:R-:W-:Y:S05]  /*3660*/  BSYNC B1 ;  /* 0x0000000000017941 */ /* 0x000fea0003800000 */
.L_x_58:
        /* <DEDUP_REMOVED lines=8> */
.L_x_61:
[----:B------:R-:W-:Y:S05]  /*36f0*/  BSYNC B1 ;  /* 0x0000000000017941 */ /* 0x000fea0003800000 */
.L_x_60:
        /* <DEDUP_REMOVED lines=8> */
.L_x_63:
[----:B------:R-:W-:Y:S05]  /*3780*/  BSYNC B1 ;  /* 0x0000000000017941 */ /* 0x000fea0003800000 */
.L_x_62:
[----:B0----5:R-:W-:Y:S01]  /*3790*/  FMUL R13, R18, R89 ;  /* 0x00000059120d7220 */ /* 0x021fe20000400000 */
[----:B------:R-:W-:Y:S01]  /*37a0*/  ISETP.GT.AND P0, PT, R0, RZ, P2 ;  /* 0x000000ff0000720c */ /* 0x000fe20001704270 */
[----:B------:R-:W-:Y:S02]  /*37b0*/  BSSY B1, `(.L_x_64) ;  /* 0x0000005000017945 */ /* 0x000fe40003800000 */
[----:B------:R-:W-:-:S05]  /*37c0*/  FFMA R13, R40, R88, R13 ;  /* 0x00000058280d7223 */ /* 0x000fca000000000d */
[----:B------:R0:W-:Y:S05]  /*37d0*/  @P3 STG.E desc[UR46][R8.64+0x80], R13 ;  /* 0x0000800d08003986 */ /* 0x0001ea000c10192e */
[----:B------:R-:W-:Y:S05]  /*37e0*/  @!P0 BRA `(.L_x_65) ;  /* 0x0000000000048947 */ /* 0x000fea0003800000 */
[----:B------:R0:W5:Y:S02]  /*37f0*/  LDG.E.LTC128B R18, desc[UR46][R4.64+0x84] ;  /* 0x0000842e04127981 */ /* 0x000164000c1e1920 */
.L_x_65:
[----:B------:R-:W-:Y:S05]  /*3800*/  BSYNC B1 ;  /* 0x0000000000017941 */ /* 0x000fea0003800000 */
.L_x_64:
[----:B-----5:R-:W-:Y:S01]  /*3810*/  FMUL R12, R18, R89 ;  /* 0x00000059120c7220 */ /* 0x020fe20000400000 */
[----:B------:R-:W-:Y:S01]  /*3820*/  ISETP.GT.AND P1, PT, R0, 0x8, P1 ;  /* 0x000000080000780c */ /* 0x000fe20000f24270 */
[----:B------:R-:W-:Y:S02]  /*3830*/  BSSY B1, `(.L_x_66) ;  /* 0x0000005000017945 */ /* 0x000fe40003800000 */
[----:B------:R-:W-:-:S05]  /*3840*/  FFMA R41, R41, R88, R12 ;  /* 0x0000005829297223 */ /* 0x000fca000000000c */
[----:B------:R0:W-:Y:S05]  /*3850*/  @P0 STG.E desc[UR46][R8.64+0x84], R41 ;  /* 0x0000842908000986 */ /* 0x0001ea000c10192e */
[----:B------:R-:W-:Y:S05]  /*3860*/  @!P1 BRA `(.L_x_67) ;  /* 0x0000000000049947 */ /* 0x000fea0003800000 */
[----:B------:R0:W5:Y:S02]  /*3870*/  LDG.E.LTC128B R18, desc[UR46][R6.64+0x80] ;  /* 0x0000802e06127981 */ /* 0x000164000c1e1920 */
.L_x_67:
[----:B------:R-:W-:Y:S05]  /*3880*/  BSYNC B1 ;  /* 0x0000000000017941 */ /* 0x000fea0003800000 */
.L_x_66:
        /* <DEDUP_REMOVED lines=8> */
.L_x_69:
[----:B------:R-:W-:Y:S05]  /*3910*/  BSYNC B1 ;  /* 0x0000000000017941 */ /* 0x000fea0003800000 */
.L_x_68:
        /* <DEDUP_REMOVED lines=8> */
.L_x_71:
[----:B------:R-:W-:Y:S05]  /*39a0*/  BSYNC B1 ;  /* 0x0000000000017941 */ /* 0x000fea0003800000 */
.L_x_70:
[----:B0----5:R-:W-:Y:S01]  /*39b0*/  FMUL R13, R18, R89 ;  /* 0x00000059120d7220 */ /* 0x021fe20000400000 */
[----:B------:R-:W-:Y:S01]  /*39c0*/  ISETP.GT.AND P2, PT, R0, RZ, P1 ;  /* 0x000000ff0000720c */ /* 0x000fe20000f44270 */
[----:B------:R-:W-:Y:S02]  /*39d0*/  BSSY B1, `(.L_x_72) ;  /* 0x0000005000017945 */ /* 0x000fe40003800000 */
[----:B------:R-:W-:-:S05]  /*39e0*/  FFMA R13, R44, R88, R13 ;  /* 0x000000582c0d7223 */ /* 0x000fca000000000d */
[----:B------:R0:W-:Y:S05]  /*39f0*/  @P3 STG.E desc[UR46][R8.64+0xa0], R13 ;  /* 0x0000a00d08003986 */ /* 0x0001ea000c10192e */
[----:B------:R-:W-:Y:S05]  /*3a00*/  @!P2 BRA `(.L_x_73) ;  /* 0x000000000004a947 */ /* 0x000fea0003800000 */
[----:B------:R0:W5:Y:S02]  /*3a10*/  LDG.E.LTC128B R18, desc[UR46][R4.64+0xa4] ;  /* 0x0000a42e04127981 */ /* 0x000164000c1e1920 */
.L_x_73:
[----:B------:R-:W-:Y:S05]  /*3a20*/  BSYNC B1 ;  /* 0x0000000000017941 */ /* 0x000fea0003800000 */
.L_x_72:
[----:B-----5:R-:W-:Y:S01]  /*3a30*/  FMUL R12, R18, R89 ;  /* 0x00000059120c7220 */ /* 0x020fe20000400000 */
[----:B------:R-:W-:Y:S01]  /*3a40*/  ISETP.GT.AND P0, PT, R0, 0x8, P0 ;  /* 0x000000080000780c */ /* 0x000fe20000704270 */
[----:B------:R-:W-:Y:S02]  /*3a50*/  BSSY B1, `(.L_x_74) ;  /* 0x0000005000017945 */ /* 0x000fe40003800000 */
[----:B------:R-:W-:-:S05]  /*3a60*/  FFMA R45, R45, R88, R12 ;  /* 0x000000582d2d7223 */ /* 0x000fca000000000c */
[----:B------:R0:W-:Y:S05]  /*3a70*/  @P2 STG.E desc[UR46][R8.64+0xa4], R45 ;  /* 0x0000a42d08002986 */ /* 0x0001ea000c10192e */
[----:B------:R-:W-:Y:S05]  /*3a80*/  @!P0 BRA `(.L_x_75) ;  /* 0x0000000000048947 */ /* 0x000fea0003800000 */
[----:B------:R0:W5:Y:S02]  /*3a90*/  LDG.E.LTC128B R18, desc[UR46][R6.64+0xa0] ;  /* 0x0000a02e06127981 */ /* 0x000164000c1e1920 */
.L_x_75:
[----:B------:R-:W-:Y:S05]  /*3aa0*/  BSYNC B1 ;  /* 0x0000000000017941 */ /* 0x000fea0003800000 */
.L_x_74:
        /* <DEDUP_REMOVED lines=8> */
.L_x_77:
[----:B------:R-:W-:Y:S05]  /*3b30*/  BSYNC B1 ;  /* 0x0000000000017941 */ /* 0x000fea0003800000 */
.L_x_76:
        /* <DEDUP_REMOVED lines=8> */
.L_x_79:
[----:B------:R-:W-:Y:S05]  /*3bc0*/  BSYNC B1 ;  /* 0x0000000000017941 */ /* 0x000fea0003800000 */
.L_x_78:
[----:B0----5:R-:W-:Y:S01]  /*3bd0*/  FMUL R13, R18, R89 ;  /* 0x00000059120d7220 */ /* 0x021fe20000400000 */
[----:B------:R-:W-:Y:S01]  /*3be0*/  ISETP.GT.AND P1, PT, R0, RZ, P0 ;  /* 0x000000ff0000720c */ /* 0x000fe20000724270 */
[----:B------:R-:W-:Y:S02]  /*3bf0*/  BSSY B1, `(.L_x_80) ;  /* 0x0000005000017945 */ /* 0x000fe40003800000 */
[----:B------:R-:W-:-:S05]  /*3c00*/  FFMA R13, R48, R88, R13 ;  /* 0x00000058300d7223 */ /* 0x000fca000000000d */
[----:B------:R0:W-:Y:S05]  /*3c10*/  @P3 STG.E desc[UR46][R8.64+0xc0], R13 ;  /* 0x0000c00d08003986 */ /* 0x0001ea000c10192e */
[----:B------:R-:W-:Y:S05]  /*3c20*/  @!P1 BRA `(.L_x_81) ;  /* 0x0000000000049947 */ /* 0x000fea0003800000 */
[----:B------:R0:W5:Y:S02]  /*3c30*/  LDG.E.LTC128B R18, desc[UR46][R4.64+0xc4] ;  /* 0x0000c42e04127981 */ /* 0x000164000c1e1920 */
.L_x_81:
[----:B------:R-:W-:Y:S05]  /*3c40*/  BSYNC B1 ;  /* 0x0000000000017941 */ /* 0x000fea0003800000 */
.L_x_80:
[----:B-----5:R-:W-:Y:S01]  /*3c50*/  FMUL R12, R18, R89 ;  /* 0x00000059120c7220 */ /* 0x020fe20000400000 */
[----:B------:R-:W-:Y:S01]  /*3c60*/  ISETP.GT.AND P2, PT, R0, 0x8, P2 ;  /* 0x000000080000780c */ /* 0x000fe20001744270 */
[----:B------:R-:W-:Y:S02]  /*3c70*/  BSSY B1, `(.L_x_82) ;  /* 0x0000005000017945 */ /* 0x000fe40003800000 */
[----:B------:R-:W-:-:S05]  /*3c80*/  FFMA R49, R49, R88, R12 ;  /* 0x0000005831317223 */ /* 0x000fca000000000c */
[----:B------:R0:W-:Y:S05]  /*3c90*/  @P1 STG.E desc[UR46][R8.64+0xc4], R49 ;  /* 0x0000c43108001986 */ /* 0x0001ea000c10192e */
[----:B------:R-:W-:Y:S05]  /*3ca0*/  @!P2 BRA `(.L_x_83) ;  /* 0x000000000004a947 */ /* 0x000fea0003800000 */
[----:B------:R0:W5:Y:S02]  /*3cb0*/  LDG.E.LTC128B R18, desc[UR46][R6.64+0xc0] ;  /* 0x0000c02e06127981 */ /* 0x000164000c1e1920 */
.L_x_83:
[----:B------:R-:W-:Y:S05]  /*3cc0*/  BSYNC B1 ;  /* 0x0000000000017941 */ /* 0x000fea0003800000 */
.L_x_82:
        /* <DEDUP_REMOVED lines=8> */
.L_x_85:
[----:B------:R-:W-:Y:S05]  /*3d50*/  BSYNC B1 ;  /* 0x0000000000017941 */ /* 0x000fea0003800000 */
.L_x_84:
        /* <DEDUP_REMOVED lines=8> */
.L_x_87:
[----:B------:R-:W-:Y:S05]  /*3de0*/  BSYNC B1 ;  /* 0x0000000000017941 */ /* 0x000fea0003800000 */
.L_x_86:
[----:B0----5:R-:W-:Y:S01]  /*3df0*/  FMUL R13, R18, R89 ;  /* 0x00000059120d7220 */ /* 0x021fe20000400000 */
[----:B------:R-:W-:Y:S01]  /*3e00*/  ISETP.GT.AND P0, PT, R0, RZ, P2 ;  /* 0x000000ff0000720c */ /* 0x000fe20001704270 */
[----:B------:R-:W-:Y:S02]  /*3e10*/  BSSY B1, `(.L_x_88) ;  /* 0x0000005000017945 */ /* 0x000fe40003800000 */
[----:B------:R-:W-:-:S05]  /*3e20*/  FFMA R13, R52, R88, R13 ;  /* 0x00000058340d7223 */ /* 0x000fca000000000d */
[----:B------:R0:W-:Y:S05]  /*3e30*/  @P3 STG.E desc[UR46][R8.64+0xe0], R13 ;  /* 0x0000e00d08003986 */ /* 0x0001ea000c10192e */
[----:B------:R-:W-:Y:S05]  /*3e40*/  @!P0 BRA `(.L_x_89) ;  /* 0x0000000000048947 */ /* 0x000fea0003800000 */
[----:B------:R0:W5:Y:S02]  /*3e50*/  LDG.E.LTC128B R18, desc[UR46][R4.64+0xe4] ;  /* 0x0000e42e04127981 */ /* 0x000164000c1e1920 */
.L_x_89:
[----:B------:R-:W-:Y:S05]  /*3e60*/  BSYNC B1 ;  /* 0x0000000000017941 */ /* 0x000fea0003800000 */
.L_x_88:
[----:B-----5:R-:W-:Y:S01]  /*3e70*/  FMUL R12, R18, R89 ;  /* 0x00000059120c7220 */ /* 0x020fe20000400000 */
[----:B------:R-:W-:Y:S01]  /*3e80*/  ISETP.GT.AND P1, PT, R0, 0x8, P1 ;  /* 0x000000080000780c */ /* 0x000fe20000f24270 */
[----:B------:R-:W-:Y:S02]  /*3e90*/  BSSY B1, `(.L_x_90) ;  /* 0x0000005000017945 */ /* 0x000fe40003800000 */
[----:B------:R-:W-:-:S05]  /*3ea0*/  FFMA R53, R53, R88, R12 ;  /* 0x0000005835357223 */ /* 0x000fca000000000c */
[----:B------:R0:W-:Y:S05]  /*3eb0*/  @P0 STG.E desc[UR46][R8.64+0xe4], R53 ;  /* 0x0000e43508000986 */ /* 0x0001ea000c10192e */
[----:B------:R-:W-:Y:S05]  /*3ec0*/  @!P1 BRA `(.L_x_91) ;  /* 0x0000000000049947 */ /* 0x000fea0003800000 */
[----:B------:R0:W5:Y:S02]  /*3ed0*/  LDG.E.LTC128B R18, desc[UR46][R6.64+0xe0] ;  /* 0x0000e02e06127981 */ /* 0x000164000c1e1920 */
.L_x_91:
[----:B------:R-:W-:Y:S05]  /*3ee0*/  BSYNC B1 ;  /* 0x0000000000017941 */ /* 0x000fea0003800000 */
.L_x_90:
        /* <DEDUP_REMOVED lines=8> */
.L_x_93:
[----:B------:R-:W-:Y:S05]  /*3f70*/  BSYNC B1 ;  /* 0x0000000000017941 */ /* 0x000fea0003800000 */
.L_x_92:
        /* <DEDUP_REMOVED lines=8> */
.L_x_95:
[----:B------:R-:W-:Y:S05]  /*4000*/  BSYNC B1 ;  /* 0x0000000000017941 */ /* 0x000fea0003800000 */
.L_x_94:
[----:B0----5:R-:W-:Y:S01]  /*4010*/  FMUL R13, R18, R89 ;  /* 0x00000059120d7220 */ /* 0x021fe20000400000 */
[----:B------:R-:W-:Y:S01]  /*4020*/  ISETP.GT.AND P2, PT, R0, RZ, P1 ;  /* 0x000000ff0000720c */ /* 0x000fe20000f44270 */
[----:B------:R-:W-:Y:S02]  /*4030*/  BSSY B1, `(.L_x_96) ;  /* 0x0000005000017945 */ /* 0x000fe40003800000 */
[----:B------:R-:W-:-:S05]  /*4040*/  FFMA R13, R56, R88, R13 ;  /* 0x00000058380d7223 */ /* 0x000fca000000000d */
[----:B------:R0:W-:Y:S05]  /*4050*/  @P3 STG.E desc[UR46][R8.64+0x100], R13 ;  /* 0x0001000d08003986 */ /* 0x0001ea000c10192e */
[----:B------:R-:W-:Y:S05]  /*4060*/  @!P2 BRA `(.L_x_97) ;  /* 0x000000000004a947 */ /* 0x000fea0003800000 */
[----:B------:R0:W5:Y:S02]  /*4070*/  LDG.E.LTC128B R18, desc[UR46][R4.64+0x104] ;  /* 0x0001042e04127981 */ /* 0x000164000c1e1920 */
.L_x_97:
[----:B------:R-:W-:Y:S05]  /*4080*/  BSYNC B1 ;  /* 0x0000000000017941 */ /* 0x000fea0003800000 */
.L_x_96:
[----:B-----5:R-:W-:Y:S01]  /*4090*/  FMUL R12, R18, R89 ;  /* 0x00000059120c7220 */ /* 0x020fe20000400000 */
[----:B------:R-:W-:Y:S01]  /*40a0*/  ISETP.GT.AND P0, PT, R0, 0x8, P0 ;  /* 0x000000080000780c */ /* 0x000fe20000704270 */
[----:B------:R-:W-:Y:S02]  /*40b0*/  BSSY B1, `(.L_x_98) ;  /* 0x0000005000017945 */ /* 0x000fe40003800000 */
[----:B------:R-:W-:-:S05]  /*40c0*/  FFMA R57, R57, R88, R12 ;  /* 0x0000005839397223 */ /* 0x000fca000000000c */
[----:B------:R0:W-:Y:S05]  /*40d0*/  @P2 STG.E desc[UR46][R8.64+0x104], R57 ;  /* 0x0001043908002986 */ /* 0x0001ea000c10192e */
[----:B------:R-:W-:Y:S05]  /*40e0*/  @!P0 BRA `(.L_x_99) ;  /* 0x0000000000048947 */ /* 0x000fea0003800000 */
[----:B------:R0:W5:Y:S02]  /*40f0*/  LDG.E.LTC128B R18, desc[UR46][R6.64+0x100] ;  /* 0x0001002e06127981 */ /* 0x000164000c1e1920 */
.L_x_99:
[----:B------:R-:W-:Y:S05]  /*4100*/  BSYNC B1 ;  /* 0x0000000000017941 */ /* 0x000fea0003800000 */
.L_x_98:
        /* <DEDUP_REMOVED lines=8> */
.L_x_101:
[----:B------:R-:W-:Y:S05]  /*4190*/  BSYNC B1 ;  /* 0x0000000000017941 */ /* 0x000fea0003800000 */
.L_x_100:
        /* <DEDUP_REMOVED lines=8> */
.L_x_103:
[----:B------:R-:W-:Y:S05]  /*4220*/  BSYNC B1 ;  /* 0x0000000000017941 */ /* 0x000fea0003800000 */
.L_x_102:
[----:B0----5:R-:W-:Y:S01]  /*4230*/  FMUL R13, R18, R89 ;  /* 0x00000059120d7220 */ /* 0x021fe20000400000 */
[----:B------:R-:W-:Y:S01]  /*4240*/  ISETP.GT.AND P1, PT, R0, RZ, P0 ;  /* 0x000000ff0000720c */ /* 0x000fe20000724270 */
[----:B------:R-:W-:Y:S02]  /*4250*/  BSSY B1, `(.L_x_104) ;  /* 0x0000005000017945 */ /* 0x000fe40003800000 */
[----:B------:R-:W-:-:S05]  /*4260*/  FFMA R13, R60, R88, R13 ;  /* 0x000000583c0d7223 */ /* 0x000fca000000000d */
[----:B------:R0:W-:Y:S05]  /*4270*/  @P3 STG.E desc[UR46][R8.64+0x120], R13 ;  /* 0x0001200d08003986 */ /* 0x0001ea000c10192e */
[----:B------:R-:W-:Y:S05]  /*4280*/  @!P1 BRA `(.L_x_105) ;  /* 0x0000000000049947 */ /* 0x000fea0003800000 */
[----:B------:R0:W5:Y:S02]  /*4290*/  LDG.E.LTC128B R18, desc[UR46][R4.64+0x124] ;  /* 0x0001242e04127981 */ /* 0x000164000c1e1920 */
.L_x_105:
[----:B------:R-:W-:Y:S05]  /*42a0*/  BSYNC B1 ;  /* 0x0000000000017941 */ /* 0x000fea0003800000 */
.L_x_104:
[----:B-----5:R-:W-:Y:S01]  /*42b0*/  FMUL R12, R18, R89 ;  /* 0x00000059120c7220 */ /* 0x020fe20000400000 */
[----:B------:R-:W-:Y:S01]  /*42c0*/  ISETP.GT.AND P2, PT, R0, 0x8, P2 ;  /* 0x000000080000780c */ /* 0x000fe20001744270 */
[----:B------:R-:W-:Y:S02]  /*42d0*/  BSSY B1, `(.L_x_106) ;  /* 0x0000005000017945 */ /* 0x000fe40003800000 */
[----:B------:R-:W-:-:S05]  /*42e0*/  FFMA R61, R61, R88, R12 ;  /* 0x000000583d3d7223 */ /* 0x000fca000000000c */
[----:B------:R0:W-:Y:S05]  /*42f0*/  @P1 STG.E desc[UR46][R8.64+0x124], R61 ;  /* 0x0001243d08001986 */ /* 0x0001ea000c10192e */
[----:B------:R-:W-:Y:S05]  /*4300*/  @!P2 BRA `(.L_x_107) ;  /* 0x000000000004a947 */ /* 0x000fea0003800000 */
[----:B------:R0:W5:Y:S02]  /*4310*/  LDG.E.LTC128B R18, desc[UR46][R6.64+0x120] ;  /* 0x0001202e06127981 */ /* 0x000164000c1e1920 */
.L_x_107:
[----:B------:R-:W-:Y:S05]  /*4320*/  BSYNC B1 ;  /* 0x0000000000017941 */ /* 0x000fea0003800000 */
.L_x_106:
        /* <DEDUP_REMOVED lines=8> */
.L_x_109:
[----:B------:R-:W-:Y:S05]  /*43b0*/  BSYNC B1 ;  /* 0x0000000000017941 */ /* 0x000fea0003800000 */
.L_x_108:
        /* <DEDUP_REMOVED lines=8> */
.L_x_111:
[----:B------:R-:W-:Y:S05]  /*4440*/  BSYNC B1 ;  /* 0x0000000000017941 */ /* 0x000fea0003800000 */
.L_x_110:
[----:B0----5:R-:W-:Y:S01]  /*4450*/  FMUL R13, R18, R89 ;  /* 0x00000059120d7220 */ /* 0x021fe20000400000 */
[----:B------:R-:W-:Y:S01]  /*4460*/  ISETP.GT.AND P0, PT, R0, RZ, P2 ;  /* 0x000000ff0000720c */ /* 0x000fe20001704270 */
[----:B------:R-:W-:Y:S02]  /*4470*/  BSSY B1, `(.L_x_112) ;  /* 0x0000005000017945 */ /* 0x000fe40003800000 */
[----:B------:R-:W-:-:S05]  /*4480*/  FFMA R13, R64, R88, R13 ;  /* 0x00000058400d7223 */ /* 0x000fca000000000d */
[----:B------:R0:W-:Y:S05]  /*4490*/  @P3 STG.E desc[UR46][R8.64+0x140], R13 ;  /* 0x0001400d08003986 */ /* 0x0001ea000c10192e */
[----:B------:R-:W-:Y:S05]  /*44a0*/  @!P0 BRA `(.L_x_113) ;  /* 0x0000000000048947 */ /* 0x000fea0003800000 */
[----:B------:R0:W5:Y:S02]  /*44b0*/  LDG.E.LTC128B R18, desc[UR46][R4.64+0x144] ;  /* 0x0001442e04127981 */ /* 0x000164000c1e1920 */
.L_x_113:
[----:B------:R-:W-:Y:S05]  /*44c0*/  BSYNC B1 ;  /* 0x0000000000017941 */ /* 0x000fea0003800000 */
.L_x_112:
[----:B-----5:R-:W-:Y:S01]  /*44d0*/  FMUL R12, R18, R89 ;  /* 0x00000059120c7220 */ /* 0x020fe20000400000 */
[----:B------:R-:W-:Y:S01]  /*44e0*/  ISETP.GT.AND P1, PT, R0, 0x8, P1 ;  /* 0x000000080000780c */ /* 0x000fe20000f24270 */
[----:B------:R-:W-:Y:S02]  /*44f0*/  BSSY B1, `(.L_x_114) ;  /* 0x0000005000017945 */ /* 0x000fe40003800000 */
[----:B------:R-:W-:-:S05]  /*4500*/  FFMA R65, R65, R88, R12 ;  /* 0x0000005841417223 */ /* 0x000fca000000000c */
[----:B------:R0:W-:Y:S05]  /*4510*/  @P0 STG.E desc[UR46][R8.64+0x144], R65 ;  /* 0x0001444108000986 */ /* 0x0001ea000c10192e */
[----:B------:R-:W-:Y:S05]  /*4520*/  @!P1 BRA `(.L_x_115) ;  /* 0x0000000000049947 */ /* 0x000fea0003800000 */
[----:B------:R0:W5:Y:S02]  /*4530*/  LDG.E.LTC128B R18, desc[UR46][R6.64+0x140] ;  /* 0x0001402e06127981 */ /* 0x000164000c1e1920 */
.L_x_115:
[----:B------:R-:W-:Y:S05]  /*4540*/  BSYNC B1 ;  /* 0x0000000000017941 */ /* 0x000fea0003800000 */
.L_x_114:
        /* <DEDUP_REMOVED lines=8> */
.L_x_117:
[----:B------:R-:W-:Y:S05]  /*45d0*/  BSYNC B1 ;  /* 0x0000000000017941 */ /* 0x000fea0003800000 */
.L_x_116:
        /* <DEDUP_REMOVED lines=8> */
.L_x_119:
[----:B------:R-:W-:Y:S05]  /*4660*/  BSYNC B1 ;  /* 0x0000000000017941 */ /* 0x000fea0003800000 */
.L_x_118:
[----:B0----5:R-:W-:Y:S01]  /*4670*/  FMUL R13, R18, R89 ;  /* 0x00000059120d7220 */ /* 0x021fe20000400000 */
[----:B------:R-:W-:Y:S01]  /*4680*/  ISETP.GT.AND P2, PT, R0, RZ, P1 ;  /* 0x000000ff0000720c */ /* 0x000fe20000f44270 */
[----:B------:R-:W-:Y:S02]  /*4690*/  BSSY B1, `(.L_x_120) ;  /* 0x0000005000017945 */ /* 0x000fe40003800000 */
[----:B------:R-:W-:-:S05]  /*46a0*/  FFMA R13, R68, R88, R13 ;  /* 0x00000058440d7223 */ /* 0x000fca000000000d */
[----:B------:R0:W-:Y:S05]  /*46b0*/  @P3 STG.E desc[UR46][R8.64+0x160], R13 ;  /* 0x0001600d08003986 */ /* 0x0001ea000c10192e */
[----:B------:R-:W-:Y:S05]  /*46c0*/  @!P2 BRA `(.L_x_121) ;  /* 0x000000000004a947 */ /* 0x000fea0003800000 */
[----:B------:R0:W5:Y:S02]  /*46d0*/  LDG.E.LTC128B R18, desc[UR46][R4.64+0x164] ;  /* 0x0001642e04127981 */ /* 0x000164000c1e1920 */
.L_x_121:
[----:B------:R-:W-:Y:S05]  /*46e0*/  BSYNC B1 ;  /* 0x0000000000017941 */ /* 0x000fea0003800000 */
.L_x_120:
[----:B-----5:R-:W-:Y:S01]  /*46f0*/  FMUL R12, R18, R89 ;  /* 0x00000059120c7220 */ /* 0x020fe20000400000 */
[----:B------:R-:W-:Y:S01]  /*4700*/  ISETP.GT.AND P0, PT, R0, 0x8, P0 ;  /* 0x000000080000780c */ /* 0x000fe20000704270 */
[----:B------:R-:W-:Y:S02]  /*4710*/  BSSY B1, `(.L_x_122) ;  /* 0x0000005000017945 */ /* 0x000fe40003800000 */
[----:B------:R-:W-:-:S05]  /*4720*/  FFMA R69, R69, R88, R12 ;  /* 0x0000005845457223 */ /* 0x000fca000000000c */
[----:B------:R0:W-:Y:S05]  /*4730*/  @P2 STG.E desc[UR46][R8.64+0x164], R69 ;  /* 0x0001644508002986 */ /* 0x0001ea000c10192e */
[----:B------:R-:W-:Y:S05]  /*4740*/  @!P0 BRA `(.L_x_123) ;  /* 0x0000000000048947 */ /* 0x000fea0003800000 */
[----:B------:R0:W5:Y:S02]  /*4750*/  LDG.E.LTC128B R18, desc[UR46][R6.64+0x160] ;  /* 0x0001602e06127981 */ /* 0x000164000c1e1920 */
.L_x_123:
[----:B------:R-:W-:Y:S05]  /*4760*/  BSYNC B1 ;  /* 0x0000000000017941 */ /* 0x000fea0003800000 */
.L_x_122:
        /* <DEDUP_REMOVED lines=8> */
.L_x_125:
[----:B------:R-:W-:Y:S05]  /*47f0*/  BSYNC B1 ;  /* 0x0000000000017941 */ /* 0x000fea0003800000 */
.L_x_124:
        /* <DEDUP_REMOVED lines=8> */
.L_x_127:
[----:B------:R-:W-:Y:S05]  /*4880*/  BSYNC B1 ;  /* 0x0000000000017941 */ /* 0x000fea0003800000 */
.L_x_126:
[----:B0----5:R-:W-:Y:S01]  /*4890*/  FMUL R13, R18, R89 ;  /* 0x00000059120d7220 */ /* 0x021fe20000400000 */
[----:B------:R-:W-:Y:S01]  /*48a0*/  ISETP.GT.AND P1, PT, R0, RZ, P0 ;  /* 0x000000ff0000720c */ /* 0x000fe20000724270 */
[----:B------:R-:W-:Y:S02]  /*48b0*/  BSSY B1, `(.L_x_128) ;  /* 0x0000005000017945 */ /* 0x000fe40003800000 */
[----:B------:R-:W-:-:S05]  /*48c0*/  FFMA R13, R72, R88, R13 ;  /* 0x00000058480d7223 */ /* 0x000fca000000000d */
[----:B------:R0:W-:Y:S05]  /*48d0*/  @P3 STG.E desc[UR46][R8.64+0x180], R13 ;  /* 0x0001800d08003986 */ /* 0x0001ea000c10192e */
[----:B------:R-:W-:Y:S05]  /*48e0*/  @!P1 BRA `(.L_x_129) ;  /* 0x0000000000049947 */ /* 0x000fea0003800000 */
[----:B------:R0:W5:Y:S02]  /*48f0*/  LDG.E.LTC128B R18, desc[UR46][R4.64+0x184] ;  /* 0x0001842e04127981 */ /* 0x000164000c1e1920 */
.L_x_129:
[----:B------:R-:W-:Y:S05]  /*4900*/  BSYNC B1 ;  /* 0x0000000000017941 */ /* 0x000fea0003800000 */
.L_x_128:
[----:B-----5:R-:W-:Y:S01]  /*4910*/  FMUL R12, R18, R89 ;  /* 0x00000059120c7220 */ /* 0x020fe20000400000 */
[----:B------:R-:W-:Y:S01]  /*4920*/  ISETP.GT.AND P2, PT, R0, 0x8, P2 ;  /* 0x000000080000780c */ /* 0x000fe20001744270 */
[----:B------:R-:W-:Y:S02]  /*4930*/  BSSY B1, `(.L_x_130) ;  /* 0x0000005000017945 */ /* 0x000fe40003800000 */
[----:B------:R-:W-:-:S05]  /*4940*/  FFMA R73, R73, R88, R12 ;  /* 0x0000005849497223 */ /* 0x000fca000000000c */
[----:B------:R0:W-:Y:S05]  /*4950*/  @P1 STG.E desc[UR46][R8.64+0x184], R73 ;  /* 0x0001844908001986 */ /* 0x0001ea000c10192e */
[----:B------:R-:W-:Y:S05]  /*4960*/  @!P2 BRA `(.L_x_131) ;  /* 0x000000000004a947 */ /* 0x000fea0003800000 */
[----:B------:R0:W5:Y:S02]  /*4970*/  LDG.E.LTC128B R18, desc[UR46][R6.64+0x180] ;  /* 0x0001802e06127981 */ /* 0x000164000c1e1920 */
.L_x_131:
[----:B------:R-:W-:Y:S05]  /*4980*/  BSYNC B1 ;  /* 0x0000000000017941 */ /* 0x000fea0003800000 */
.L_x_130:
        /* <DEDUP_REMOVED lines=8> */
.L_x_133:
[----:B------:R-:W-:Y:S05]  /*4a10*/  BSYNC B1 ;  /* 0x0000000000017941 */ /* 0x000fea0003800000 */
.L_x_132:
        /* <DEDUP_REMOVED lines=8> */
.L_x_135:
[----:B------:R-:W-:Y:S05]  /*4aa0*/  BSYNC B1 ;  /* 0x0000000000017941 */ /* 0x000fea0003800000 */
.L_x_134:
[----:B0----5:R-:W-:Y:S01]  /*4ab0*/  FMUL R13, R18, R89 ;  /* 0x00000059120d7220 */ /* 0x021fe20000400000 */
[----:B------:R-:W-:Y:S01]  /*4ac0*/  ISETP.GT.AND P0, PT, R0, RZ, P2 ;  /* 0x000000ff0000720c */ /* 0x000fe20001704270 */
[----:B------:R-:W-:Y:S02]  /*4ad0*/  BSSY B1, `(.L_x_136) ;  /* 0x0000005000017945 */ /* 0x000fe40003800000 */
[----:B------:R-:W-:-:S05]  /*4ae0*/  FFMA R13, R76, R88, R13 ;  /* 0x000000584c0d7223 */ /* 0x000fca000000000d */
[----:B------:R0:W-:Y:S05]  /*4af0*/  @P3 STG.E desc[UR46][R8.64+0x1a0], R13 ;  /* 0x0001a00d08003986 */ /* 0x0001ea000c10192e */
[----:B------:R-:W-:Y:S05]  /*4b00*/  @!P0 BRA `(.L_x_137) ;  /* 0x0000000000048947 */ /* 0x000fea0003800000 */
[----:B------:R0:W5:Y:S02]  /*4b10*/  LDG.E.LTC128B R18, desc[UR46][R4.64+0x1a4] ;  /* 0x0001a42e04127981 */ /* 0x000164000c1e1920 */
.L_x_137:
[----:B------:R-:W-:Y:S05]  /*4b20*/  BSYNC B1 ;  /* 0x0000000000017941 */ /* 0x000fea0003800000 */
.L_x_136:
[----:B-----5:R-:W-:Y:S01]  /*4b30*/  FMUL R12, R18, R89 ;  /* 0x00000059120c7220 */ /* 0x020fe20000400000 */
[----:B------:R-:W-:Y:S01]  /*4b40*/  ISETP.GT.AND P1, PT, R0, 0x8, P1 ;  /* 0x000000080000780c */ /* 0x000fe20000f24270 */
[----:B------:R-:W-:Y:S02]  /*4b50*/  BSSY B1, `(.L_x_138) ;  /* 0x0000005000017945 */ /* 0x000fe40003800000 */
[----:B------:R-:W-:-:S05]  /*4b60*/  FFMA R77, R77, R88, R12 ;  /* 0x000000584d4d7223 */ /* 0x000fca000000000c */
[----:B------:R0:W-:Y:S05]  /*4b70*/  @P0 STG.E desc[UR46][R8.64+0x1a4], R77 ;  /* 0x0001a44d08000986 */ /* 0x0001ea000c10192e */
[----:B------:R-:W-:Y:S05]  /*4b80*/  @!P1 BRA `(.L_x_139) ;  /* 0x0000000000049947 */ /* 0x000fea0003800000 */
[----:B------:R0:W5:Y:S02]  /*4b90*/  LDG.E.LTC128B R18, desc[UR46][R6.64+0x1a0] ;  /* 0x0001a02e06127981 */ /* 0x000164000c1e1920 */
.L_x_139:
[----:B------:R-:W-:Y:S05]  /*4ba0*/  BSYNC B1 ;  /* 0x0000000000017941 */ /* 0x000fea0003800000 */
.L_x_138:
        /* <DEDUP_REMOVED lines=8> */
.L_x_141:
[----:B------:R-:W-:Y:S05]  /*4c30*/  BSYNC B1 ;  /* 0x0000000000017941 */ /* 0x000fea0003800000 */
.L_x_140:
        /* <DEDUP_REMOVED lines=8> */
.L_x_143:
[----:B------:R-:W-:Y:S05]  /*4cc0*/  BSYNC B1 ;  /* 0x0000000000017941 */ /* 0x000fea0003800000 */
.L_x_142:
[----:B0----5:R-:W-:Y:S01]  /*4cd0*/  FMUL R13, R18, R89 ;  /* 0x00000059120d7220 */ /* 0x021fe20000400000 */
[----:B------:R-:W-:Y:S01]  /*4ce0*/  ISETP.GT.AND P2, PT, R0, RZ, P1 ;  /* 0x000000ff0000720c */ /* 0x000fe20000f44270 */
[----:B------:R-:W-:Y:S02]  /*4cf0*/  BSSY B1, `(.L_x_144) ;  /* 0x0000005000017945 */ /* 0x000fe40003800000 */
[----:B------:R-:W-:-:S05]  /*4d00*/  FFMA R13, R80, R88, R13 ;  /* 0x00000058500d7223 */ /* 0x000fca000000000d */
[----:B------:R0:W-:Y:S05]  /*4d10*/  @P3 STG.E desc[UR46][R8.64+0x1c0], R13 ;  /* 0x0001c00d08003986 */ /* 0x0001ea000c10192e */
[----:B------:R-:W-:Y:S05]  /*4d20*/  @!P2 BRA `(.L_x_145) ;  /* 0x000000000004a947 */ /* 0x000fea0003800000 */
[----:B------:R0:W5:Y:S02]  /*4d30*/  LDG.E.LTC128B R18, desc[UR46][R4.64+0x1c4] ;  /* 0x0001c42e04127981 */ /* 0x000164000c1e1920 */
.L_x_145:
[----:B------:R-:W-:Y:S05]  /*4d40*/  BSYNC B1 ;  /* 0x0000000000017941 */ /* 0x000fea0003800000 */
.L_x_144:
[----:B-----5:R-:W-:Y:S01]  /*4d50*/  FMUL R12, R18, R89 ;  /* 0x00000059120c7220 */ /* 0x020fe20000400000 */
[----:B------:R-:W-:Y:S01]  /*4d60*/  ISETP.GT.AND P0, PT, R0, 0x8, P0 ;  /* 0x000000080000780c */ /* 0x000fe20000704270 */
[----:B------:R-:W-:Y:S02]  /*4d70*/  BSSY B1, `(.L_x_146) ;  /* 0x0000005000017945 */ /* 0x000fe40003800000 */
[----:B------:R-:W-:-:S05]  /*4d80*/  FFMA R81, R81, R88, R12 ;  /* 0x0000005851517223 */ /* 0x000fca000000000c */
[----:B------:R0:W-:Y:S05]  /*4d90*/  @P2 STG.E desc[UR46][R8.64+0x1c4], R81 ;  /* 0x0001c45108002986 */ /* 0x0001ea000c10192e */
[----:B------:R-:W-:Y:S05]  /*4da0*/  @!P0 BRA `(.L_x_147) ;  /* 0x0000000000048947 */ /* 0x000fea0003800000 */
[----:B------:R0:W5:Y:S02]  /*4db0*/  LDG.E.LTC128B R18, desc[UR46][R6.64+0x1c0] ;  /* 0x0001c02e06127981 */ /* 0x000164000c1e1920 */
.L_x_147:
[----:B------:R-:W-:Y:S05]  /*4dc0*/  BSYNC B1 ;  /* 0x0000000000017941 */ /* 0x000fea0003800000 */
.L_x_146:
        /* <DEDUP_REMOVED lines=8> */
.L_x_149:
[----:B------:R-:W-:Y:S05]  /*4e50*/  BSYNC B1 ;  /* 0x0000000000017941 */ /* 0x000fea0003800000 */
.L_x_148:
        /* <DEDUP_REMOVED lines=8> */
.L_x_151:
[----:B------:R-:W-:Y:S05]  /*4ee0*/  BSYNC B1 ;  /* 0x0000000000017941 */ /* 0x000fea0003800000 */
.L_x_150:
[----:B-----5:R-:W-:Y:S01]  /*4ef0*/  FMUL R3, R18, R89 ;  /* 0x0000005912037220 */ /* 0x020fe20000400000 */
[----:B------:R-:W-:Y:S01]  /*4f00*/  ISETP.GT.AND P1, PT, R0, RZ, P0 ;  /* 0x000000ff0000720c */ /* 0x000fe20000724270 */
[----:B------:R-:W-:Y:S02]  /*4f10*/  BSSY B1, `(.L_x_152) ;  /* 0x0000005000017945 */ /* 0x000fe40003800000 */
[----:B------:R-:W-:-:S05]  /*4f20*/  FFMA R3, R84, R88, R3 ;  /* 0x0000005854037223 */ /* 0x000fca0000000003 */
[----:B------:R0:W-:Y:S05]  /*4f30*/  @P3 STG.E desc[UR46][R8.64+0x1e0], R3 ;  /* 0x0001e00308003986 */ /* 0x0001ea000c10192e */
[----:B------:R-:W-:Y:S05]  /*4f40*/  @!P1 BRA `(.L_x_153) ;  /* 0x0000000000049947 */ /* 0x000fea0003800000 */
[----:B------:R0:W5:Y:S02]  /*4f50*/  LDG.E.LTC128B R18, desc[UR46][R4.64+0x1e4] ;  /* 0x0001e42e04127981 */ /* 0x000164000c1e1920 */
.L_x_153:
[----:B------:R-:W-:Y:S05]  /*4f60*/  BSYNC B1 ;  /* 0x0000000000017941 */ /* 0x000fea0003800000 */
.L_x_152:
[----:B0---45:R-:W-:Y:S01]  /*4f70*/  FMUL R4, R18, R89 ;  /* 0x0000005912047220 */ /* 0x031fe20000400000 */
[----:B------:R-:W-:Y:S01]  /*4f80*/  ISETP.GT.AND P2, PT, R0, 0x8, P2 ;  /* 0x000000080000780c */ /* 0x000fe20001744270 */
[----:B------:R-:W-:Y:S02]  /*4f90*/  BSSY B1, `(.L_x_154) ;  /* 0x0000005000017945 */ /* 0x000fe40003800000 */
[----:B------:R-:W-:-:S05]  /*4fa0*/  FFMA R85, R85, R88, R4 ;  /* 0x0000005855557223 */ /* 0x000fca0000000004 */
[----:B------:R0:W-:Y:S05]  /*4fb0*/  @P1 STG.E desc[UR46][R8.64+0x1e4], R85 ;  /* 0x0001e45508001986 */ /* 0x0001ea000c10192e */
[----:B------:R-:W-:Y:S05]  /*4fc0*/  @!P2 BRA `(.L_x_155) ;  /* 0x000000000004a947 */ /* 0x000fea0003800000 */
[----:B------:R4:W5:Y:S02]  /*4fd0*/  LDG.E.LTC128B R18, desc[UR46][R6.64+0x1e0] ;  /* 0x0001e02e06127981 */ /* 0x000964000c1e1920 */
.L_x_155:
[----:B------:R-:W-:Y:S05]  /*4fe0*/  BSYNC B1 ;  /* 0x0000000000017941 */ /* 0x000fea0003800000 */
.L_x_154:
[----:B-----5:R-:W-:Y:S01]  /*4ff0*/  FMUL R3, R18, R89 ;  /* 0x0000005912037220 */ /* 0x020fe20000400000 */
[----:B------:R-:W-:Y:S01]  /*5000*/  @P2 IMAD.MOV.U32 R4, RZ, RZ, R10 ;  /* 0x000000ffff042224 */ /* 0x000fe200078e000a */
[----:B------:R-:W-:Y:S01]  /*5010*/  ISETP.GT.AND P0, PT, R0, 0x8, P0 ;  /* 0x000000080000780c */ /* 0x000fe20000704270 */
[----:B------:R-:W-:Y:S02]  /*5020*/  @P2 IMAD.MOV.U32 R5, RZ, RZ, R11 ;  /* 0x000000ffff052224 */ /* 0x000fe400078e000b */
[----:B------:R-:W-:Y:S01]  /*5030*/  FFMA R3, R86, R88, R3 ;  /* 0x0000005856037223 */ /* 0x000fe20000000003 */
[----:B------:R-:W-:Y:S04]  /*5040*/  BSSY B1, `(.L_x_156) ;  /* 0x0000004000017945 */ /* 0x000fe80003800000 */
[----:B------:R0:W-:Y:S05]  /*5050*/  @P2 STG.E desc[UR46][R4.64+0x1e0], R3 ;  /* 0x0001e00304002986 */ /* 0x0001ea000c10192e */
[----:B------:R-:W-:Y:S05]  /*5060*/  @!P0 BRA `(.L_x_157) ;  /* 0x0000000000048947 */ /* 0x000fea0003800000 */
[----:B------:R0:W5:Y:S02]  /*5070*/  LDG.E.LTC128B R18, desc[UR46][R6.64+0x1e4] ;  /* 0x0001e42e06127981 */ /* 0x000164000c1e1920 */
.L_x_157:
[----:B------:R-:W-:Y:S05]  /*5080*/  BSYNC B1 ;  /* 0x0000000000017941 */ /* 0x000fea0003800000 */
.L_x_156:
[----:B-----5:R-:W-:-:S04]  /*5090*/  FMUL R18, R18, R89 ;  /* 0x0000005912127220 */ /* 0x020fc80000400000 */
[----:B------:R-:W-:Y:S01]  /*50a0*/  FFMA R87, R87, R88, R18 ;  /* 0x0000005857577223 */ /* 0x000fe20000000012 */
[----:B------:R-:W-:Y:S06]  /*50b0*/  @!P0 BRA `(.L_x_158) ;  /* 0x0000000c00a08947 */ /* 0x000fec0003800000 */
[----:B------:R0:W-:Y:S01]  /*50c0*/  STG.E desc[UR46][R10.64+0x1e4], R87 ;  /* 0x0001e4570a007986 */ /* 0x0001e2000c10192e */
[----:B------:R-:W-:Y:S05]  /*50d0*/  BRA `(.L_x_158) ;  /* 0x0000000c00987947 */ /* 0x000fea0003800000 */
.L_x_33:
[----:B------:R-:W-:Y:S01]  /*50e0*/  ISETP.GT.AND P0, PT, R3, 0x1, PT ;  /* 0x000000010300780c */ /* 0x000fe20003f04270 */
[----:B------:R-:W-:Y:S01]  /*50f0*/  ULDC.64 UR4, c[0x0][0x5c0] ;  /* 0x0001700000047ab9 */ /* 0x000fe20000000a00 */
[-C--:B------:R-:W-:Y:S01]  /*5100*/  FMUL R9, R24, R88.reuse ;  /* 0x0000005818097220 */ /* 0x080fe20000400000 */
[----:B------:R-:W-:Y:S01]  /*5110*/  LEA R4, P4, R106, UR4, 0x2 ;  /* 0x000000046a047c11 */ /* 0x000fe2000f8810ff */
[-C--:B------:R-:W-:Y:S01]  /*5120*/  FMUL R25, R25, R88.reuse ;  /* 0x0000005819197220 */ /* 0x080fe20000400000 */
[----:B------:R-:W-:Y:S01]  /*5130*/  ISETP.GT.AND P2, PT, R0, RZ, P0 ;  /* 0x000000ff0000720c */ /* 0x000fe20000744270 */
[-C--:B------:R-:W-:Y:S01]  /*5140*/  FMUL R27, R27, R88.reuse ;  /* 0x000000581b1b7220 */ /* 0x080fe20000400000 */
[----:B------:R-:W-:Y:S01]  /*5150*/  LEA.HI.X R5, R106, UR5, R115, 0x2, P4 ;  /* 0x000000056a057c11 */ /* 0x000fe2000a0f1473 */
[-C--:B------:R-:W-:Y:S01]  /*5160*/  FMUL R11, R28, R88.reuse ;  /* 0x000000581c0b7220 */ /* 0x080fe20000400000 */
[----:B------:R-:W-:Y:S01]  /*5170*/  ISETP.GT.AND P3, PT, R0, 0x8, P3 ;  /* 0x000000080000780c */ /* 0x000fe20001f64270 */
[-C--:B------:R-:W-:Y:S01]  /*5180*/  FMUL R29, R29, R88.reuse ;  /* 0x000000581d1d7220 */ /* 0x080fe20000400000 */
[----:B------:R-:W-:Y:S01]  /*5190*/  SHF.L.U64.HI R7, R94, 0x2, R95 ;  /* 0x000000025e077819 */ /* 0x000fe2000001025f */
[----:B------:R0:W-:Y:S01]  /*51a0*/  @P1 STG.E desc[UR46][R4.64], R9 ;  /* 0x0000000904001986 */ /* 0x0001e2000c10192e */
[----:B------:R-:W-:Y:S01]  /*51b0*/  ISETP.GT.AND P0, PT, R0, 0x8, P0 ;  /* 0x000000080000780c */ /* 0x000fe20000704270 */
[----:B------:R-:W-:Y:S01]  /*51c0*/  FMUL R31, R31, R88 ;  /* 0x000000581f1f7220 */ /* 0x000fe20000400000 */
[----:B------:R-:W-:Y:S01]  /*51d0*/  LEA R6, P1, R94, R4, 0x2 ;  /* 0x000000045e067211 */ /* 0x000fe200078210ff */
[-C--:B------:R-:W-:Y:S01]  /*51e0*/  FMUL R33, R33, R88.reuse ;  /* 0x0000005821217220 */ /* 0x080fe20000400000 */
[C---:B------:R-:W-:Y:S01]  /*51f0*/  ISETP.GT.AND P5, PT, R3.reuse, 0x8, PT ;  /* 0x000000080300780c */ /* 0x040fe20003fa4270 */
[----:B------:R-:W-:Y:S01]  /*5200*/  @P2 STG.E desc[UR46][R4.64+0x4], R25 ;  /* 0x0000041904002986 */ /* 0x000fe2000c10192e */
[----:B------:R-:W-:Y:S01]  /*5210*/  ISETP.GT.AND P4, PT, R3, 0x9, PT ;  /* 0x000000090300780c */ /* 0x000fe20003f84270 */
[----:B------:R-:W-:Y:S01]  /*5220*/  IMAD.X R7, R7, 0x1, R5, P1 ;  /* 0x0000000107077824 */ /* 0x000fe200008e0605 */
[C---:B------:R-:W-:Y:S01]  /*5230*/  ISETP.GT.AND P2, PT, R0.reuse, RZ, P5 ;  /* 0x000000ff0000720c */ /* 0x040fe20002f44270 */
[-C--:B------:R-:W-:Y:S01]  /*5240*/  FMUL R35, R35, R88.reuse ;  /* 0x0000005823237220 */ /* 0x080fe20000400000 */
[----:B------:R-:W-:Y:S01]  /*5250*/  ISETP.GT.AND P1, PT, R0, RZ, P4 ;  /* 0x000000ff0000720c */ /* 0x000fe20002724270 */
[-C--:B0-----:R-:W-:Y:S01]  /*5260*/  FMUL R9, R26, R88.reuse ;  /* 0x000000581a097220 */ /* 0x081fe20000400000 */
[C---:B------:R-:W-:Y:S01]  /*5270*/  ISETP.GT.AND P4, PT, R0.reuse, 0x8, P4 ;  /* 0x000000080000780c */ /* 0x040fe20002784270 */
[-C--:B------:R-:W-:Y:S01]  /*5280*/  FMUL R37, R37, R88.reuse ;  /* 0x0000005825257220 */ /* 0x080fe20000400000 */
[-C--:B------:R-:W-:Y:S01]  /*5290*/  FMUL R39, R39, R88.reuse ;  /* 0x0000005827277220 */ /* 0x080fe20000400000 */
[-C--:B------:R-:W-:Y:S01]  /*52a0*/  FMUL R41, R41, R88.reuse ;  /* 0x0000005829297220 */ /* 0x080fe20000400000 */
[----:B------:R0:W-:Y:S01]  /*52b0*/  @P3 STG.E desc[UR46][R6.64], R9 ;  /* 0x0000000906003986 */ /* 0x0001e2000c10192e */
[----:B------:R-:W-:Y:S01]  /*52c0*/  ISETP.GT.AND P3, PT, R3, 0x11, PT ;  /* 0x000000110300780c */ /* 0x000fe20003f64270 */
[-C--:B------:R-:W-:Y:S01]  /*52d0*/  FMUL R43, R43, R88.reuse ;  /* 0x000000582b2b7220 */ /* 0x080fe20000400000 */
[-C--:B------:R-:W-:Y:S01]  /*52e0*/  FMUL R45, R45, R88.reuse ;  /* 0x000000582d2d7220 */ /* 0x080fe20000400000 */
[----:B------:R-:W-:Y:S01]  /*52f0*/  @P0 STG.E desc[UR46][R6.64+0x4], R27 ;  /* 0x0000041b06000986 */ /* 0x000fe2000c10192e */
[C---:B------:R-:W-:Y:S01]  /*5300*/  ISETP.GT.AND P0, PT, R0.reuse, 0x8, P5 ;  /* 0x000000080000780c */ /* 0x040fe20002f04270 */
[-C--:B------:R-:W-:Y:S01]  /*5310*/  FMUL R47, R47, R88.reuse ;  /* 0x000000582f2f7220 */ /* 0x080fe20000400000 */
[----:B------:R-:W-:Y:S01]  /*5320*/  ISETP.GT.AND P5, PT, R3, 0x10, PT ;  /* 0x000000100300780c */ /* 0x000fe20003fa4270 */
[----:B------:R1:W-:Y:S01]  /*5330*/  @P2 STG.E desc[UR46][R4.64+0x20], R11 ;  /* 0x0000200b04002986 */ /* 0x0003e2000c10192e */
[-C--:B------:R-:W-:Y:S01]  /*5340*/  FMUL R49, R49, R88.reuse ;  /* 0x0000005831317220 */ /* 0x080fe20000400000 */
[-C--:B------:R-:W-:Y:S01]  /*5350*/  FMUL R51, R51, R88.reuse ;  /* 0x0000005833337220 */ /* 0x080fe20000400000 */
[C---:B------:R-:W-:Y:S01]  /*5360*/  ISETP.GT.AND P2, PT, R0.reuse, RZ, P5 ;  /* 0x000000ff0000720c */ /* 0x040fe20002f44270 */
[----:B------:R-:W-:Y:S01]  /*5370*/  @P1 STG.E desc[UR46][R4.64+0x24], R29 ;  /* 0x0000241d04001986 */ /* 0x000fe2000c10192e */
[----:B------:R-:W-:Y:S01]  /*5380*/  ISETP.GT.AND P1, PT, R0, RZ, P3 ;  /* 0x000000ff0000720c */ /* 0x000fe20001f24270 */
[-C--:B0-----:R-:W-:Y:S01]  /*5390*/  FMUL R9, R30, R88.reuse ;  /* 0x000000581e097220 */ /* 0x081fe20000400000 */
[----:B------:R-:W-:Y:S01]  /*53a0*/  ISETP.GT.AND P3, PT, R0, 0x8, P3 ;  /* 0x000000080000780c */ /* 0x000fe20001f64270 */
[-C--:B------:R-:W-:Y:S01]  /*53b0*/  FMUL R53, R53, R88.reuse ;  /* 0x0000005835357220 */ /* 0x080fe20000400000 */
[-C--:B------:R-:W-:Y:S01]  /*53c0*/  FMUL R55, R55, R88.reuse ;  /* 0x0000005837377220 */ /* 0x080fe20000400000 */
[-C--:B------:R-:W-:Y:S01]  /*53d0*/  FMUL R57, R57, R88.reuse ;  /* 0x0000005839397220 */ /* 0x080fe20000400000 */
[----:B------:R0:W-:Y:S01]  /*53e0*/  @P0 STG.E desc[UR46][R6.64+0x20], R9 ;  /* 0x0000200906000986 */ /* 0x0001e2000c10192e */
[-C--:B-1----:R-:W-:Y:S01]  /*53f0*/  FMUL R11, R32, R88.reuse ;  /* 0x00000058200b7220 */ /* 0x082fe20000400000 */
[C---:B------:R-:W-:Y:S01]  /*5400*/  ISETP.GT.AND P0, PT, R0.reuse, 0x8, P5 ;  /* 0x000000080000780c */ /* 0x040fe20002f04270 */
[-C--:B------:R-:W-:Y:S01]  /*5410*/  FMUL R59, R59, R88.reuse ;  /* 0x000000583b3b7220 */ /* 0x080fe20000400000 */
[----:B------:R-:W-:Y:S01]  /*5420*/  @P4 STG.E desc[UR46][R6.64+0x24], R31 ;  /* 0x0000241f06004986 */ /* 0x000fe2000c10192e */
[----:B------:R-:W-:Y:S01]  /*5430*/  ISETP.GT.AND P5, PT, R3, 0x18, PT ;  /* 0x000000180300780c */ /* 0x000fe20003fa4270 */
[-C--:B------:R-:W-:Y:S01]  /*5440*/  FMUL R61, R61, R88.reuse ;  /* 0x000000583d3d7220 */ /* 0x080fe20000400000 */
[----:B------:R-:W-:Y:S01]  /*5450*/  ISETP.GT.AND P4, PT, R3, 0x19, PT ;  /* 0x000000190300780c */ /* 0x000fe20003f84270 */
[----:B------:R1:W-:Y:S01]  /*5460*/  @P2 STG.E desc[UR46][R4.64+0x40], R11 ;  /* 0x0000400b04002986 */ /* 0x0003e2000c10192e */
[C---:B------:R-:W-:Y:S01]  /*5470*/  ISETP.GT.AND P2, PT, R0.reuse, RZ, P5 ;  /* 0x000000ff0000720c */ /* 0x040fe20002f44270 */
[-C--:B------:R-:W-:Y:S01]  /*5480*/  FMUL R63, R63, R88.reuse ;  /* 0x000000583f3f7220 */ /* 0x080fe20000400000 */
[-C--:B------:R-:W-:Y:S01]  /*5490*/  FMUL R65, R65, R88.reuse ;  /* 0x0000005841417220 */ /* 0x080fe20000400000 */
        /* <DEDUP_REMOVED lines=28> */
[----:B------:R-:W-:Y:S01]  /*5660*/  ISETP.GT.AND P0, PT, R0, 0x8, P5 ;  /* 0x000000080000780c */ /* 0x000fe20002f04270 */
[----:B------:R-:W-:Y:S01]  /*5670*/  FMUL R87, R87, R88 ;  /* 0x0000005857577220 */ /* 0x000fe20000400000 */
[----:B------:R-:W-:Y:S01]  /*5680*/  @P4 STG.E desc[UR46][R6.64+0x64], R39 ;  /* 0x0000642706004986 */ /* 0x000fe2000c10192e */
[----:B------:R-:W-:-:S02]  /*5690*/  ISETP.GT.AND P5, PT, R3, 0x28, PT ;  /* 0x000000280300780c */ /* 0x000fc40003fa4270 */
[----:B------:R-:W-:Y:S01]  /*56a0*/  ISETP.GT.AND P4, PT, R3, 0x29, PT ;  /* 0x000000290300780c */ /* 0x000fe20003f84270 */
[----:B------:R1:W-:Y:S01]  /*56b0*/  @P2 STG.E desc[UR46][R4.64+0x80], R11 ;  /* 0x0000800b04002986 */ /* 0x0003e2000c10192e */
[----:B------:R-:W-:-:S03]  /*56c0*/  ISETP.GT.AND P2, PT, R0, RZ, P5 ;  /* 0x000000ff0000720c */ /* 0x000fc60002f44270 */
[----:B------:R-:W-:Y:S01]  /*56d0*/  @P1 STG.E desc[UR46][R4.64+0x84], R41 ;  /* 0x0000842904001986 */ /* 0x000fe2000c10192e */
[----:B------:R-:W-:Y:S01]  /*56e0*/  ISETP.GT.AND P1, PT, R0, RZ, P4 ;  /* 0x000000ff0000720c */ /* 0x000fe20002724270 */
[----:B0-----:R-:W-:Y:S01]  /*56f0*/  FMUL R9, R42, R88 ;  /* 0x000000582a097220 */ /* 0x001fe20000400000 */
[----:B------:R-:W-:-:S04]  /*5700*/  ISETP.GT.AND P4, PT, R0, 0x8, P4 ;  /* 0x000000080000780c */ /* 0x000fc80002784270 */
[----:B------:R0:W-:Y:S01]  /*5710*/  @P0 STG.E desc[UR46][R6.64+0x80], R9 ;  /* 0x0000800906000986 */ /* 0x0001e2000c10192e */
[----:B-1----:R-:W-:Y:S01]  /*5720*/  FMUL R11, R44, R88 ;  /* 0x000000582c0b7220 */ /* 0x002fe20000400000 */
[C---:B------:R-:W-:Y:S02]  /*5730*/  ISETP.GT.AND P0, PT, R0.reuse, 0x8, P5 ;  /* 0x000000080000780c */ /* 0x040fe40002f04270 */
[----:B------:R-:W-:Y:S01]  /*5740*/  @P3 STG.E desc[UR46][R6.64+0x84], R43 ;  /* 0x0000842b06003986 */ /* 0x000fe2000c10192e */
[C---:B------:R-:W-:Y:S02]  /*5750*/  ISETP.GT.AND P5, PT, R3.reuse, 0x30, PT ;  /* 0x000000300300780c */ /* 0x040fe40003fa4270 */
        /* <DEDUP_REMOVED lines=21> */
[----:B------:R-:W-:Y:S02]  /*58b0*/  ISETP.GT.AND P0, PT, R0, 0x8, P5 ;  /* 0x000000080000780c */ /* 0x000fe40002f04270 */
[----:B------:R-:W-:Y:S01]  /*58c0*/  @P3 STG.E desc[UR46][R6.64+0xc4], R51 ;  /* 0x0000c43306003986 */ /* 0x000fe2000c10192e */
[----:B------:R-:W-:-:S03]  /*58d0*/  ISETP.GT.AND P5, PT, R3, 0x40, PT ;  /* 0x000000400300780c */ /* 0x000fc60003fa4270 */
[----:B------:R1:W-:Y:S01]  /*58e0*/  @P2 STG.E desc[UR46][R4.64+0xe0], R11 ;  /* 0x0000e00b04002986 */ /* 0x0003e2000c10192e */
[----:B------:R-:W-:-:S03]  /*58f0*/  ISETP.GT.AND P3, PT, R0, RZ, P5 ;  /* 0x000000ff0000720c */ /* 0x000fc60002f64270 */
[----:B------:R-:W-:Y:S01]  /*5900*/  @P1 STG.E desc[UR46][R4.64+0xe4], R53 ;  /* 0x0000e43504001986 */ /* 0x000fe2000c10192e */
[----:B------:R-:W-:Y:S01]  /*5910*/  ISETP.GT.AND P1, PT, R3, 0x41, PT ;  /* 0x000000410300780c */ /* 0x000fe20003f24270 */
[----:B0-----:R-:W-:-:S03]  /*5920*/  FMUL R9, R54, R88 ;  /* 0x0000005836097220 */ /* 0x001fc60000400000 */
[----:B------:R-:W-:Y:S02]  /*5930*/  ISETP.GT.AND P2, PT, R0, RZ, P1 ;  /* 0x000000ff0000720c */ /* 0x000fe40000f44270 */
[----:B------:R0:W-:Y:S01]  /*5940*/  @P0 STG.E desc[UR46][R6.64+0xe0], R9 ;  /* 0x0000e00906000986 */ /* 0x0001e2000c10192e */
[-C--:B-1----:R-:W-:Y:S01]  /*5950*/  FMUL R11, R56, R88.reuse ;  /* 0x00000058380b7220 */ /* 0x082fe20000400000 */
[C---:B------:R-:W-:Y:S02]  /*5960*/  ISETP.GT.AND P0, PT, R0.reuse, 0x8, P5 ;  /* 0x000000080000780c */ /* 0x040fe40002f04270 */
[----:B------:R-:W-:Y:S01]  /*5970*/  @P4 STG.E desc[UR46][R6.64+0xe4], R55 ;  /* 0x0000e43706004986 */ /* 0x000fe2000c10192e */
[C---:B------:R-:W-:Y:S02]  /*5980*/  ISETP.GT.AND P1, PT, R0.reuse, 0x8, P1 ;  /* 0x000000080000780c */ /* 0x040fe40000f24270 */
[C---:B------:R-:W-:Y:S01]  /*5990*/  ISETP.GT.AND P5, PT, R3.reuse, 0x48, PT ;  /* 0x000000480300780c */ /* 0x040fe20003fa4270 */
[----:B------:R1:W-:Y:S03]  /*59a0*/  @P3 STG.E desc[UR46][R4.64+0x100], R11 ;  /* 0x0001000b04003986 */ /* 0x0003e6000c10192e */
[----:B------:R-:W-:Y:S01]  /*59b0*/  ISETP.GT.AND P4, PT, R0, RZ, P5 ;  /* 0x000000ff0000720c */ /* 0x000fe20002f84270 */
[----:B------:R-:W-:Y:S01]  /*59c0*/  @P2 STG.E desc[UR46][R4.64+0x104], R57 ;  /* 0x0001043904002986 */ /* 0x000fe2000c10192e */
[----:B------:R-:W-:Y:S01]  /*59d0*/  ISETP.GT.AND P2, PT, R3, 0x49, PT ;  /* 0x000000490300780c */ /* 0x000fe20003f44270 */
[----:B0-----:R-:W-:-:S03]  /*59e0*/  FMUL R9, R58, R88 ;  /* 0x000000583a097220 */ /* 0x001fc60000400000 */
[----:B------:R-:W-:Y:S02]  /*59f0*/  ISETP.GT.AND P3, PT, R0, RZ, P2 ;  /* 0x000000ff0000720c */ /* 0x000fe40001764270 */
[----:B------:R0:W-:Y:S01]  /*5a00*/  @P0 STG.E desc[UR46][R6.64+0x100], R9 ;  /* 0x0001000906000986 */ /* 0x0001e2000c10192e */
[----:B-1----:R-:W-:Y:S01]  /*5a10*/  FMUL R11, R60, R88 ;  /* 0x000000583c0b7220 */ /* 0x002fe20000400000 */
[C---:B------:R-:W-:Y:S02]  /*5a20*/  ISETP.GT.AND P2, PT, R0.reuse, 0x8, P2 ;  /* 0x000000080000780c */ /* 0x040fe40001744270 */
[----:B------:R-:W-:Y:S01]  /*5a30*/  @P1 STG.E desc[UR46][R6.64+0x104], R59 ;  /* 0x0001043b06001986 */ /* 0x000fe2000c10192e */
[----:B------:R-:W-:Y:S02]  /*5a40*/  ISETP.GT.AND P1, PT, R0, 0x8, P5 ;  /* 0x000000080000780c */ /* 0x000fe40002f24270 */
[C---:B------:R-:W-:Y:S01]  /*5a50*/  ISETP.GT.AND P5, PT, R3.reuse, 0x50, PT ;  /* 0x000000500300780c */ /* 0x040fe20003fa4270 */
[----:B------:R1:W-:Y:S01]  /*5a60*/  @P4 STG.E desc[UR46][R4.64+0x120], R11 ;  /* 0x0001200b04004986 */ /* 0x0003e2000c10192e */
[----:B------:R-:W-:-:S03]  /*5a70*/  ISETP.GT.AND P0, PT, R3, 0x51, PT ;  /* 0x000000510300780c */ /* 0x000fc60003f04270 */
[----:B------:R-:W-:Y:S01]  /*5a80*/  @P3 STG.E desc[UR46][R4.64+0x124], R61 ;  /* 0x0001243d04003986 */ /* 0x000fe2000c10192e */
[----:B------:R-:W-:Y:S01]  /*5a90*/  ISETP.GT.AND P3, PT, R0, RZ, P5 ;  /* 0x000000ff0000720c */ /* 0x000fe20002f64270 */
[-C--:B0-----:R-:W-:Y:S01]  /*5aa0*/  FMUL R9, R62, R88.reuse ;  /* 0x000000583e097220 */ /* 0x081fe20000400000 */
[C---:B------:R-:W-:Y:S02]  /*5ab0*/  ISETP.GT.AND P4, PT, R0.reuse, RZ, P0 ;  /* 0x000000ff0000720c */ /* 0x040fe40000784270 */
[----:B------:R-:W-:Y:S02]  /*5ac0*/  ISETP.GT.AND P0, PT, R0, 0x8, P0 ;  /* 0x000000080000780c */ /* 0x000fe40000704270 */
[----:B------:R0:W-:Y:S01]  /*5ad0*/  @P1 STG.E desc[UR46][R6.64+0x120], R9 ;  /* 0x0001200906001986 */ /* 0x0001e2000c10192e */
[----:B-1----:R-:W-:Y:S01]  /*5ae0*/  FMUL R11, R64, R88 ;  /* 0x00000058400b7220 */ /* 0x002fe20000400000 */
[----:B------:R-:W-:Y:S02]  /*5af0*/  ISETP.GT.AND P1, PT, R0, 0x8, P5 ;  /* 0x000000080000780c */ /* 0x000fe40002f24270 */
[----:B------:R-:W-:Y:S01]  /*5b00*/  @P2 STG.E desc[UR46][R6.64+0x124], R63 ;  /* 0x0001243f06002986 */ /* 0x000fe2000c10192e */
[----:B------:R-:W-:-:S03]  /*5b10*/  ISETP.GT.AND P2, PT, R3, 0x58, PT ;  /* 0x000000580300780c */ /* 0x000fc60003f44270 */
[----:B------:R1:W-:Y:S01]  /*5b20*/  @P3 STG.E desc[UR46][R4.64+0x140], R11 ;  /* 0x0001400b04003986 */ /* 0x0003e2000c10192e */
[C---:B------:R-:W-:Y:S02]  /*5b30*/  ISETP.GT.AND P3, PT, R3.reuse, 0x59, PT ;  /* 0x000000590300780c */ /* 0x040fe40003f64270 */
[C---:B------:R-:W-:Y:S01]  /*5b40*/  ISETP.GT.AND P5, PT, R0.reuse, RZ, P2 ;  /* 0x000000ff0000720c */ /* 0x040fe200017a4270 */
[----:B------:R-:W-:Y:S01]  /*5b50*/  @P4 STG.E desc[UR46][R4.64+0x144], R65 ;  /* 0x0001444104004986 */ /* 0x000fe2000c10192e */
[----:B------:R-:W-:Y:S01]  /*5b60*/  ISETP.GT.AND P4, PT, R0, RZ, P3 ;  /* 0x000000ff0000720c */ /* 0x000fe20001f84270 */
[-C--:B0-----:R-:W-:Y:S01]  /*5b70*/  FMUL R9, R66, R88.reuse ;  /* 0x0000005842097220 */ /* 0x081fe20000400000 */
[C---:B------:R-:W-:Y:S02]  /*5b80*/  ISETP.GT.AND P2, PT, R0.reuse, 0x8, P2 ;  /* 0x000000080000780c */ /* 0x040fe40001744270 */
[----:B------:R-:W-:Y:S02]  /*5b90*/  ISETP.GT.AND P3, PT, R0, 0x8, P3 ;  /* 0x000000080000780c */ /* 0x000fe40001f64270 */
[----:B------:R0:W-:Y:S01]  /*5ba0*/  @P1 STG.E desc[UR46][R6.64+0x140], R9 ;  /* 0x0001400906001986 */ /* 0x0001e2000c10192e */
[----:B-1----:R-:W-:Y:S01]  /*5bb0*/  FMUL R11, R68, R88 ;  /* 0x00000058440b7220 */ /* 0x002fe20000400000 */
[----:B------:R-:W-:-:S02]  /*5bc0*/  ISETP.GT.AND P1, PT, R3, 0x61, PT ;  /* 0x000000610300780c */ /* 0x000fc40003f24270 */
[----:B------:R-:W-:Y:S01]  /*5bd0*/  @P0 STG.E desc[UR46][R6.64+0x144], R67 ;  /* 0x0001444306000986 */ /* 0x000fe2000c10192e */
[----:B------:R-:W-:-:S03]  /*5be0*/  ISETP.GT.AND P0, PT, R3, 0x60, PT ;  /* 0x000000600300780c */ /* 0x000fc60003f04270 */
[----:B------:R1:W-:Y:S01]  /*5bf0*/  @P5 STG.E desc[UR46][R4.64+0x160], R11 ;  /* 0x0001600b04005986 */ /* 0x0003e2000c10192e */
[C---:B------:R-:W-:Y:S02]  /*5c00*/  ISETP.GT.AND P5, PT, R0.reuse, RZ, P0 ;  /* 0x000000ff0000720c */ /* 0x040fe400007a4270 */
[C---:B------:R-:W-:Y:S01]  /*5c10*/  ISETP.GT.AND P0, PT, R0.reuse, 0x8, P0 ;  /* 0x000000080000780c */ /* 0x040fe20000704270 */
[----:B------:R-:W-:Y:S01]  /*5c20*/  @P4 STG.E desc[UR46][R4.64+0x164], R69 ;  /* 0x0001644504004986 */ /* 0x000fe2000c10192e */
[----:B------:R-:W-:Y:S01]  /*5c30*/  ISETP.GT.AND P4, PT, R0, RZ, P1 ;  /* 0x000000ff0000720c */ /* 0x000fe20000f84270 */
[----:B0-----:R-:W-:Y:S01]  /*5c40*/  FMUL R9, R70, R88 ;  /* 0x0000005846097220 */ /* 0x001fe20000400000 */
[----:B------:R-:W-:-:S04]  /*5c50*/  ISETP.GT.AND P1, PT, R0, 0x8, P1 ;  /* 0x000000080000780c */ /* 0x000fc80000f24270 */
[----:B------:R0:W-:Y:S01]  /*5c60*/  @P2 STG.E desc[UR46][R6.64+0x160], R9 ;  /* 0x0001600906002986 */ /* 0x0001e2000c10192e */
[----:B-1----:R-:W-:Y:S01]  /*5c70*/  FMUL R11, R72, R88 ;  /* 0x00000058480b7220 */ /* 0x002fe20000400000 */
[C---:B------:R-:W-:Y:S02]  /*5c80*/  ISETP.GT.AND P2, PT, R3.reuse, 0x68, PT ;  /* 0x000000680300780c */ /* 0x040fe40003f44270 */
        /* <DEDUP_REMOVED lines=22> */
[-C--:B-1----:R-:W-:Y:S01]  /*5df0*/  FMUL R11, R80, R88.reuse ;  /* 0x00000058500b7220 */ /* 0x082fe20000400000 */
[C---:B------:R-:W-:Y:S02]  /*5e00*/  ISETP.GT.AND P2, PT, R3.reuse, 0x78, PT ;  /* 0x000000780300780c */ /* 0x040fe40003f44270 */
[----:B------:R-:W-:Y:S01]  /*5e10*/  @P3 STG.E desc[UR46][R6.64+0x1a4], R79 ;  /* 0x0001a44f06003986 */ /* 0x000fe2000c10192e */
[----:B------:R-:W-:Y:S01]  /*5e20*/  ISETP.GT.AND P3, PT, R3, 0x79, PT ;  /* 0x000000790300780c */ /* 0x000fe20003f64270 */
[-C--:B------:R-:W-:Y:S02]  /*5e30*/  FMUL R3, R82, R88.reuse ;  /* 0x0000005852037220 */ /* 0x080fe40000400000 */
[----:B------:R1:W-:Y:S01]  /*5e40*/  @P5 STG.E desc[UR46][R4.64+0x1c0], R11 ;  /* 0x0001c00b04005986 */ /* 0x0003e2000c10192e */
[C---:B------:R-:W-:Y:S02]  /*5e50*/  ISETP.GT.AND P5, PT, R0.reuse, RZ, P3 ;  /* 0x000000ff0000720c */ /* 0x040fe40001fa4270 */
[C---:B------:R-:W-:Y:S01]  /*5e60*/  ISETP.GT.AND P3, PT, R0.reuse, 0x8, P3 ;  /* 0x000000080000780c */ /* 0x040fe20001f64270 */
[----:B------:R-:W-:Y:S01]  /*5e70*/  @P4 STG.E desc[UR46][R4.64+0x1c4], R81 ;  /* 0x0001c45104004986 */ /* 0x000fe2000c10192e */
[----:B------:R-:W-:Y:S01]  /*5e80*/  ISETP.GT.AND P4, PT, R0, RZ, P2 ;  /* 0x000000ff0000720c */ /* 0x000fe20001784270 */
[-C--:B0-----:R-:W-:Y:S01]  /*5e90*/  FMUL R9, R84, R88.reuse ;  /* 0x0000005854097220 */ /* 0x081fe20000400000 */
[----:B------:R-:W-:Y:S01]  /*5ea0*/  ISETP.GT.AND P2, PT, R0, 0x8, P2 ;  /* 0x000000080000780c */ /* 0x000fe20001744270 */
[----:B------:R-:W-:Y:S04]  /*5eb0*/  @P0 STG.E desc[UR46][R6.64+0x1c0], R3 ;  /* 0x0001c00306000986 */ /* 0x000fe8000c10192e */
[----:B------:R-:W-:Y:S01]  /*5ec0*/  @P1 STG.E desc[UR46][R6.64+0x1c4], R83 ;  /* 0x0001c45306001986 */ /* 0x000fe2000c10192e */
[----:B-1----:R-:W-:-:S05]  /*5ed0*/  FMUL R11, R86, R88 ;  /* 0x00000058560b7220 */ /* 0x002fca0000400000 */
[----:B------:R-:W-:Y:S04]  /*5ee0*/  @P4 STG.E desc[UR46][R4.64+0x1e0], R9 ;  /* 0x0001e00904004986 */ /* 0x000fe8000c10192e */
[----:B------:R0:W-:Y:S02]  /*5ef0*/  @P5 STG.E desc[UR46][R4.64+0x1e4], R85 ;  /* 0x0001e45504005986 */ /* 0x0001e4000c10192e */
[----:B0-----:R-:W-:Y:S02]  /*5f00*/  @P2 IMAD.MOV.U32 R4, RZ, RZ, R6 ;  /* 0x000000ffff042224 */ /* 0x001fe400078e0006 */
[----:B------:R-:W-:-:S05]  /*5f10*/  @P2 IMAD.MOV.U32 R5, RZ, RZ, R7 ;  /* 0x000000ffff052224 */ /* 0x000fca00078e0007 */
[----:B------:R0:W-:Y:S04]  /*5f20*/  @P2 STG.E desc[UR46][R4.64+0x1e0], R11 ;  /* 0x0001e00b04002986 */ /* 0x0001e8000c10192e */
[----:B------:R0:W-:Y:S02]  /*5f30*/  @P3 STG.E desc[UR46][R6.64+0x1e4], R87 ;  /* 0x0001e45706003986 */ /* 0x0001e4000c10192e */
.L_x_158:
[----:B------:R-:W-:Y:S05]  /*5f40*/  BSYNC B0 ;  /* 0x0000000000007941 */ /* 0x000fea0003800000 */
.L_x_32:
[----:B0-----:R-:W2:Y:S01]  /*5f50*/  LDL.64 R4, [R1] ;  /* 0x0000000001047983 */ /* 0x001ea20000100a00 */
[----:B------:R-:W-:Y:S01]  /*5f60*/  ULDC.64 UR4, c[0x0][0x650] ;  /* 0x0001940000047ab9 */ /* 0x000fe20000000a00 */
[----:B------:R-:W-:Y:S02]  /*5f70*/  IMAD.U32 R0, RZ, RZ, UR45 ;  /* 0x0000002dff007e24 */ /* 0x000fe4000f8e00ff */
[----:B------:R-:W-:Y:S02]  /*5f80*/  IMAD.MOV.U32 R22, RZ, RZ, -0x1 ;  /* 0xffffffffff167424 */ /* 0x000fe400078e00ff */
[----:B------:R0:W-:Y:S01]  /*5f90*/  SYNCS.ARRIVE.TRANS64.A1T0 RZ, [R0+UR41], RZ ;  /* 0x000000ff00ff79a7 */ /* 0x0001e20008100029 */
[----:B------:R-:W-:Y:S02]  /*5fa0*/  IMAD.MOV.U32 R18, RZ, RZ, -0x1 ;  /* 0xffffffffff127424 */ /* 0x000fe400078e00ff */
[----:B------:R-:W-:Y:S01]  /*5fb0*/  IMAD.MOV.U32 R19, RZ, RZ, -0x1 ;  /* 0xffffffffff137424 */ /* 0x000fe200078e00ff */
[----:B0-----:R-:W-:-:S02]  /*5fc0*/  PRMT R0, RZ, 0x7610, R0 ;  /* 0x00007610ff007816 */ /* 0x001fc40000000000 */
[----:B--2---:R-:W-:-:S05]  /*5fd0*/  LEA R16, P0, R4, R16, 0x1 ;  /* 0x0000001004107211 */ /* 0x004fca00078008ff */
[----:B------:R-:W-:Y:S01]  /*5fe0*/  IMAD.X R17, R98, 0x1, R17, P0 ;  /* 0x0000000162117824 */ /* 0x000fe200000e0611 */
[----:B------:R-:W-:-:S04]  /*5ff0*/  ISETP.GE.U32.AND P0, PT, R16, UR4, PT ;  /* 0x0000000410007c0c */ /* 0x000fc8000bf06070 */
[----:B------:R-:W-:-:S13]  /*6000*/  ISETP.GE.U32.AND.EX P0, PT, R17, UR5, PT, P0 ;  /* 0x0000000511007c0c */ /* 0x000fda000bf06100 */
[----:B------:R-:W-:Y:S05]  /*6010*/  @P0 BRA `(.L_x_159) ;  /* 0x00000004004c0947 */ /* 0x000fea0003800000 */
[----:B-1-3--:R-:W0:Y:S01]  /*6020*/  LDC.64 R10, c[0x0][0x628] ;  /* 0x00018a00ff0a7b82 */ /* 0x00ae220000000a00 */
[----:B------:R-:W1:Y:S01]  /*6030*/  S2R R12, SR_CTAID.X ;  /* 0x00000000000c7919 */ /* 0x000e620000002500 */
[----:B------:R-:W-:Y:S02]  /*6040*/  IMAD.MOV.U32 R8, RZ, RZ, R16 ;  /* 0x000000ffff087224 */ /* 0x000fe400078e0010 */
[----:B------:R-:W-:Y:S01]  /*6050*/  IMAD.MOV.U32 R9, RZ, RZ, R17 ;  /* 0x000000ffff097224 */ /* 0x000fe200078e0011 */
[----:B------:R-:W2:Y:S03]  /*6060*/  S2R R18, SR_CTAID.Y ;  /* 0x0000000000127919 */ /* 0x000ea60000002600 */
[----:B------:R-:W3:Y:S08]  /*6070*/  LDC R0, c[0x0][0x630] ;  /* 0x00018c00ff007b82 */ /* 0x000ef00000000800 */
[----:B------:R-:W1:Y:S01]  /*6080*/  LDC.64 R14, c[0x0][0x620] ;  /* 0x00018800ff0e7b82 */ /* 0x000e620000000a00 */
[----:B0-----:R-:W-:-:S04]  /*6090*/  ISETP.NE.U32.AND P0, PT, R10, RZ, PT ;  /* 0x000000ff0a00720c */ /* 0x001fc80003f05070 */
[----:B------:R-:W-:-:S13]  /*60a0*/  ISETP.NE.AND.EX P0, PT, R11, RZ, PT, P0 ;  /* 0x000000ff0b00720c */ /* 0x000fda0003f05300 */
[----:B-123--:R-:W-:Y:S05]  /*60b0*/  @!P0 BRA `(.L_x_160) ;  /* 0x0000000000288947 */ /* 0x00efea0003800000 */
[----:B------:R-:W0:Y:S02]  /*60c0*/  LDC R3, c[0x0][0x634] ;  /* 0x00018d00ff037b82 */ /* 0x000e240000000800 */
[----:B0-----:R-:W-:-:S05]  /*60d0*/  IADD3 R3, P0, R16, R3, RZ ;  /* 0x0000000310037210 */ /* 0x001fca0007f1e0ff */
[----:B------:R-:W-:-:S04]  /*60e0*/  IMAD.X R13, RZ, RZ, R17, P0 ;  /* 0x000000ffff0d7224 */ /* 0x000fc800000e0611 */
[----:B------:R-:W-:-:S04]  /*60f0*/  IMAD.WIDE.U32 R4, R13, R10, RZ ;  /* 0x0000000a0d047225 */ /* 0x000fc800078e00ff */
[----:B----4-:R-:W-:-:S04]  /*6100*/  IMAD.WIDE.U32 R6, P0, R3, R11, R4 ;  /* 0x0000000b03067225 */ /* 0x010fc80007800004 */
[----:B------:R-:W-:-:S04]  /*6110*/  IMAD.WIDE.U32 R4, R3, R10, RZ ;  /* 0x0000000a03047225 */ /* 0x000fc800078e00ff */
[----:B------:R-:W-:Y:S01]  /*6120*/  IMAD.X R9, RZ, RZ, RZ, P0 ;  /* 0x000000ffff097224 */ /* 0x000fe200000e06ff */
[----:B------:R-:W-:Y:S01]  /*6130*/  IADD3 RZ, P0, R5, R6, RZ ;  /* 0x0000000605ff7210 */ /* 0x000fe20007f1e0ff */
[----:B------:R-:W-:-:S04]  /*6140*/  IMAD.MOV.U32 R8, RZ, RZ, R7 ;  /* 0x000000ffff087224 */ /* 0x000fc800078e0007 */
[----:B------:R-:W-:-:S08]  /*6150*/  IMAD.WIDE.U32.X R8, R13, R11, R8, P0 ;  /* 0x0000000b0d087225 */ /* 0x000fd000000e0408 */
.L_x_160:
[-CC-:B------:R-:W-:Y:S01]  /*6160*/  SHF.R.U64 R19, R8, R0.reuse, R9.reuse ;  /* 0x0000000008137219 */ /* 0x180fe20000001209 */
[----:B------:R-:W0:Y:S01]  /*6170*/  LDC.64 R24, c[0x0][0x640] ;  /* 0x00019000ff187b82 */ /* 0x000e220000000a00 */
[----:B------:R-:W-:Y:S01]  /*6180*/  SHF.R.U32.HI R0, RZ, R0, R9 ;  /* 0x00000000ff007219 */ /* 0x000fe20000011609 */
[----:B------:R-:W-:Y:S01]  /*6190*/  ULDC UR4, c[0x0][0x150] ;  /* 0x0000540000047ab9 */ /* 0x000fe20000000800 */
[----:B------:R-:W-:Y:S02]  /*61a0*/  IADD3 R3, P0, RZ, -R19, RZ ;  /* 0x80000013ff037210 */ /* 0x000fe40007f1e0ff */
[----:B----4-:R-:W-:-:S03]  /*61b0*/  I2FP.F32.U32 R7, R12 ;  /* 0x0000000c00077245 */ /* 0x010fc60000201000 */
[----:B------:R-:W1:Y:S01]  /*61c0*/  LDC R6, c[0x0][0x618] ;  /* 0x00018600ff067b82 */ /* 0x000e620000000800 */
[----:B------:R-:W-:Y:S02]  /*61d0*/  IMAD.X R5, RZ, RZ, ~R0, P0 ;  /* 0x000000ffff057224 */ /* 0x000fe400000e0e00 */
[----:B------:R-:W-:Y:S01]  /*61e0*/  FMUL R7, R7, UR4 ;  /* 0x0000000407077c20 */ /* 0x000fe20008400000 */
[----:B------:R-:W-:Y:S01]  /*61f0*/  ULDC UR4, c[0x0][0x154] ;  /* 0x0000550000047ab9 */ /* 0x000fe20000000800 */
[-C--:B------:R-:W-:Y:S02]  /*6200*/  IMAD R0, R5, R14.reuse, RZ ;  /* 0x0000000e05007224 */ /* 0x080fe400078e02ff */
[C---:B------:R-:W-:Y:S01]  /*6210*/  IMAD.WIDE.U32 R4, R3.reuse, R14, R16 ;  /* 0x0000000e03047225 */ /* 0x040fe200078e0010 */
[----:B------:R-:W2:Y:S01]  /*6220*/  LDC R8, c[0x0][0x608] ;  /* 0x00018200ff087b82 */ /* 0x000ea20000000800 */
[----:B------:R-:W3:Y:S02]  /*6230*/  F2I.U32.TRUNC.NTZ R7, R7 ;  /* 0x0000000700077305 */ /* 0x000ee4000020f000 */
[----:B------:R-:W-:Y:S01]  /*6240*/  IMAD R3, R3, R15, R0 ;  /* 0x0000000f03037224 */ /* 0x000fe200078e0200 */
[----:B------:R-:W-:-:S03]  /*6250*/  I2FP.F32.U32 R0, R18 ;  /* 0x0000001200007245 */ /* 0x000fc60000201000 */
[----:B------:R-:W-:Y:S01]  /*6260*/  IMAD.IADD R3, R5, 0x1, R3 ;  /* 0x0000000105037824 */ /* 0x000fe200078e0203 */
[----:B------:R-:W4:Y:S01]  /*6270*/  LDC R11, c[0x0][0x658] ;  /* 0x00019600ff0b7b82 */ /* 0x000f220000000800 */
[----:B0-----:R-:W-:-:S04]  /*6280*/  ISETP.NE.U32.AND P0, PT, R24, RZ, PT ;  /* 0x000000ff1800720c */ /* 0x001fc80003f05070 */
[----:B------:R-:W-:-:S03]  /*6290*/  ISETP.NE.AND.EX P0, PT, R25, RZ, PT, P0 ;  /* 0x000000ff1900720c */ /* 0x000fc60003f05300 */
[----:B------:R-:W0:Y:S01]  /*62a0*/  LDC R9, c[0x0][0x144] ;  /* 0x00005100ff097b82 */ /* 0x000e220000000800 */
[-C--:B-1----:R-:W-:Y:S01]  /*62b0*/  SHF.R.U64 R10, R4, R6.reuse, R3 ;  /* 0x00000006040a7219 */ /* 0x082fe20000001203 */
[----:B---3--:R-:W-:Y:S01]  /*62c0*/  IMAD.MOV R7, RZ, RZ, -R7 ;  /* 0x000000ffff077224 */ /* 0x008fe200078e0a07 */
[----:B------:R-:W-:Y:S01]  /*62d0*/  SHF.R.U32.HI R3, RZ, R6, R3 ;  /* 0x00000006ff037219 */ /* 0x000fe20000011603 */
[----:B------:R-:W-:-:S04]  /*62e0*/  FMUL R6, R0, UR4 ;  /* 0x0000000400067c20 */ /* 0x000fc80008400000 */
[----:B------:R-:W1:Y:S01]  /*62f0*/  LDC R21, c[0x0][0x148] ;  /* 0x00005200ff157b82 */ /* 0x000e620000000800 */
[----:B------:R3:W0:Y:S01]  /*6300*/  F2I.U32.TRUNC.NTZ R14, R6 ;  /* 0x00000006000e7305 */ /* 0x000622000020f000 */
[-CC-:B--2---:R-:W-:Y:S02]  /*6310*/  SHF.R.U64 R13, R10, R8.reuse, R3.reuse ;  /* 0x000000080a0d7219 */ /* 0x184fe40000001203 */
[----:B------:R-:W-:-:S04]  /*6320*/  SHF.R.U32.HI R0, RZ, R8, R3 ;  /* 0x00000008ff007219 */ /* 0x000fc80000011603 */
[----:B------:R-:W2:Y:S01]  /*6330*/  LDC R20, c[0x0][0x648] ;  /* 0x00019200ff147b82 */ /* 0x000ea20000000800 */
[-CC-:B----4-:R-:W-:Y:S02]  /*6340*/  SHF.R.U64 R15, R13, R11.reuse, R0.reuse ;  /* 0x0000000b0d0f7219 */ /* 0x190fe40000001200 */
[----:B------:R-:W-:-:S03]  /*6350*/  SHF.R.U32.HI R5, RZ, R11, R0 ;  /* 0x0000000bff057219 */ /* 0x000fc60000011600 */
[----:B------:R-:W-:Y:S02]  /*6360*/  IMAD.MOV.U32 R4, RZ, RZ, R15 ;  /* 0x000000ffff047224 */ /* 0x000fe400078e000f */
[----:B------:R-:W4:Y:S01]  /*6370*/  LDC R26, c[0x0][0x638] ;  /* 0x00018e00ff1a7b82 */ /* 0x000f220000000800 */
[----:B0-----:R-:W-:-:S07]  /*6380*/  IMAD R22, R9, R7, R12 ;  /* 0x0000000709167224 */ /* 0x001fce00078e020c */
[----:B------:R-:W0:Y:S08]  /*6390*/  LDC R27, c[0x0][0x610] ;  /* 0x00018400ff1b7b82 */ /* 0x000e300000000800 */
[----:B------:R-:W0:Y:S01]  /*63a0*/  LDC R28, c[0x0][0x600] ;  /* 0x00018000ff1c7b82 */ /* 0x000e220000000800 */
[----:B-123--:R-:W-:Y:S05]  /*63b0*/  @!P0 BRA `(.L_x_161) ;  /* 0x0000000000288947 */ /* 0x00efea0003800000 */
[----:B------:R-:W1:Y:S02]  /*63c0*/  LDC R0, c[0x0][0x64c] ;  /* 0x00019300ff007b82 */ /* 0x000e640000000800 */
[----:B-1----:R-:W-:-:S05]  /*63d0*/  IADD3 R3, P0, R15, R0, RZ ;  /* 0x000000000f037210 */ /* 0x002fca0007f1e0ff */
        /* <DEDUP_REMOVED lines=8> */
.L_x_161:
[----:B------:R-:W-:Y:S01]  /*6460*/  ISETP.NE.AND P0, PT, R2, 0x1, PT ;  /* 0x000000010200780c */ /* 0x000fe20003f05270 */
[----:B------:R-:W-:Y:S01]  /*6470*/  IMAD.MOV R14, RZ, RZ, -R14 ;  /* 0x000000ffff0e7224 */ /* 0x000fe200078e0a0e */
[----:B------:R-:W-:Y:S02]  /*6480*/  SHF.R.U64 R0, R4, R20, R5 ;  /* 0x0000001404007219 */ /* 0x000fe40000001205 */
[----:B------:R-:W-:Y:S02]  /*6490*/  LOP3.LUT R3, R13, R100, RZ, 0xc0, !PT ;  /* 0x000000640d037212 */ /* 0x000fe400078ec0ff */
[----:B------:R-:W-:Y:S01]  /*64a0*/  LOP3.LUT R5, R10, R99, RZ, 0xc0, !PT ;  /* 0x000000630a057212 */ /* 0x000fe200078ec0ff */
[----:B------:R-:W-:Y:S02]  /*64b0*/  IMAD.MOV R4, RZ, RZ, -R0 ;  /* 0x000000ffff047224 */ /* 0x000fe400078e0a00 */
[----:B------:R-:W-:Y:S02]  /*64c0*/  IMAD R3, R96, R0, R3 ;  /* 0x0000000060037224 */ /* 0x000fe400078e0203 */
[----:B----4-:R-:W-:-:S02]  /*64d0*/  IMAD R0, R4, R26, R15 ;  /* 0x0000001a04007224 */ /* 0x010fc400078e020f */
[----:B------:R-:W-:Y:S02]  /*64e0*/  @P0 IMAD R22, R21, R14, R18 ;  /* 0x0000000e15160224 */ /* 0x000fe400078e0212 */
[----:B------:R-:W-:Y:S02]  /*64f0*/  IMAD.MOV.U32 R4, RZ, RZ, 0x1 ;  /* 0x00000001ff047424 */ /* 0x000fe400078e00ff */
[----:B0-----:R-:W-:Y:S02]  /*6500*/  IMAD R22, R3, R27, R22 ;  /* 0x0000001b03167224 */ /* 0x001fe400078e0216 */
[----:B------:R-:W-:Y:S01]  /*6510*/  IMAD R3, R0, R28, R5 ;  /* 0x0000001c00037224 */ /* 0x000fe200078e0205 */
[----:B------:R-:W-:-:S04]  /*6520*/  PRMT R0, R4, 0x7610, R0 ;  /* 0x0000761004007816 */ /* 0x000fc80000000000 */
[----:B------:R-:W-:Y:S02]  /*6530*/  SEL R18, R3, R22, !P0 ;  /* 0x0000001603127207 */ /* 0x000fe40004000000 */
[----:B------:R-:W-:-:S07]  /*6540*/  SEL R22, R22, R3, !P0 ;  /* 0x0000000316167207 */ /* 0x000fce0004000000 */
.L_x_159:
[----:B------:R-:W-:Y:S01]  /*6550*/  LOP3.LUT P0, RZ, R0, 0xff, RZ, 0xc0, !PT ;  /* 0x000000ff00ff7812 */ /* 0x000fe2000780c0ff */
[----:B------:R-:W-:Y:S01]  /*6560*/  UIMAD.WIDE.U32 UR4, UR36, -0x55555555, URZ ;  /* 0xaaaaaaab240478a5 */ /* 0x000fe2000f8e003f */
[----:B------:R-:W-:-:S03]  /*6570*/  LOP3.LUT R103, R103, 0x1, RZ, 0x3c, !PT ;  /* 0x0000000167677812 */ /* 0x000fc600078e3cff */
[----:B------:R-:W-:-:S04]  /*6580*/  USHF.R.U32.HI UR4, URZ, 0x2, UR5 ;  /* 0x000000023f047899 */ /* 0x000fc80008011605 */
[----:B------:R-:W-:-:S04]  /*6590*/  UIMAD UR36, UR4, -0x6, UR36 ;  /* 0xfffffffa042478a4 */ /* 0x000fc8000f8e0224 */
[----:B------:R-:W-:Y:S08]  /*65a0*/  @P0 BRA `(.L_x_162) ;  /* 0xffffffac00ec0947 */ /* 0x000ff0000383ffff */
[----:B------:R-:W-:Y:S05]  /*65b0*/  EXIT ;  /* 0x000000000000794d */ /* 0x000fea0003800000 */
.L_x_13:
[----:B------:R-:W-:-:S08]  /*65c0*/  ISETP.NE.AND P0, PT, R14, RZ, PT ;  /* 0x000000ff0e00720c */ /* 0x000fd00003f05270 */
[----:B0-----:R-:W0:-:S00]  /*65d0*/  USETMAXREG.DEALLOC.CTAPOOL 0x28 ;  /* 0x00000028000079c8 */ /* 0x001e0000080e0500 */
[----:B------:R-:W-:Y:S05]  /*65e0*/  @P0 EXIT ;  /* 0x000000000000094d */ /* 0x000fea0003800000 */
[----:B0-----:R-:W-:Y:S01]  /*65f0*/  LOP3.LUT P0, RZ, R3, 0xff, RZ, 0xc0, !PT ;  /* 0x000000ff03ff7812 */ /* 0x001fe2000780c0ff */
[----:B------:R-:W-:Y:S02]  /*6600*/  IMAD.MOV.U32 R3, RZ, RZ, 0x1 ;  /* 0x00000001ff037424 */ /* 0x000fe400078e00ff */
[----:B------:R-:W-:-:S10]  /*6610*/  IMAD.MOV.U32 R8, RZ, RZ, RZ ;  /* 0x000000ffff087224 */ /* 0x000fd400078e00ff */
[----:B------:R-:W-:Y:S05]  /*6620*/  @!P0 BRA `(.L_x_163) ;  /* 0x0000000c00988947 */ /* 0x000fea0003800000 */
[----:B------:R-:W-:Y:S01]  /*6630*/  LOP3.LUT P0, RZ, R4, 0x1f, RZ, 0xc0, !PT ;  /* 0x0000001f04ff7812 */ /* 0x000fe2000780c0ff */
[----:B------:R-:W-:Y:S01]  /*6640*/  ULDC UR21, c[0x0][0x658] ;  /* 0x0001960000157ab9 */ /* 0x000fe20000000800 */
[----:B------:R-:W-:Y:S01]  /*6650*/  UMOV UR4, 0xffffffff ;  /* 0xffffffff00047882 */ /* 0x000fe20000000000 */
[----:B------:R-:W-:Y:S01]  /*6660*/  BSSY B0, `(.L_x_163) ;  /* 0x00000e2000007945 */ /* 0x000fe20003800000 */
[----:B------:R-:W-:Y:S01]  /*6670*/  USHF.L.U32 UR4, UR4, UR21, URZ ;  /* 0x0000001504047299 */ /* 0x000fe2000800063f */
[C---:B------:R-:W-:Y:S01]  /*6680*/  ISETP.NE.AND P2, PT, R5.reuse, RZ, PT ;  /* 0x000000ff0500720c */ /* 0x040fe20003f45270 */
[----:B------:R-:W-:Y:S01]  /*6690*/  IMAD.MOV.U32 R10, RZ, RZ, 0x1 ;  /* 0x00000001ff0a7424 */ /* 0x000fe200078e00ff */
[----:B------:R-:W-:Y:S01]  /*66a0*/  ISETP.NE.OR P0, PT, R5, RZ, !P0 ;  /* 0x000000ff0500720c */ /* 0x000fe20004705670 */
[----:B------:R-:W-:Y:S01]  /*66b0*/  IMAD.MOV.U32 R3, RZ, RZ, 0x1 ;  /* 0x00000001ff037424 */ /* 0x000fe200078e00ff */
[----:B------:R-:W-:Y:S01]  /*66c0*/  LOP3.LUT R9, R23, 0x2, RZ, 0xfc, !PT ;  /* 0x0000000217097812 */ /* 0x000fe200078efcff */
[----:B------:R-:W-:Y:S01]  /*66d0*/  IMAD.MOV.U32 R8, RZ, RZ, RZ ;  /* 0x000000ffff087224 */ /* 0x000fe200078e00ff */
[----:B------:R-:W-:Y:S01]  /*66e0*/  ULDC UR13, c[0x0][0x600] ;  /* 0x00018000000d7ab9 */ /* 0x000fe20000000800 */
[----:B------:R-:W-:Y:S01]  /*66f0*/  UMOV UR5, 0x1 ;  /* 0x0000000100057882 */ /* 0x000fe20000000000 */
[----:B------:R-:W-:-:S02]  /*6700*/  UIADD3 UR30, UR37, 0x1, URZ ;  /* 0x00000001251e7890 */ /* 0x000fc4000fffe03f */
[----:B------:R-:W-:Y:S02]  /*6710*/  UIADD3 UR13, UR13, -0x1, URZ ;  /* 0xffffffff0d0d7890 */ /* 0x000fe4000fffe03f */
[----:B------:R-:W-:Y:S02]  /*6720*/  USHF.L.U32 UR21, UR5, UR21, URZ ;  /* 0x0000001505157299 */ /* 0x000fe4000800063f */
[----:B------:R-:W-:Y:S01]  /*6730*/  ULOP3.LUT UR29, URZ, UR4, URZ, 0x33, !UPT ;  /* 0x000000043f1d7292 */ /* 0x000fe2000f8e333f */
[----:B------:R-:W-:-:S11]  /*6740*/  ULDC.64 UR14, c[0x0][0x198] ;  /* 0x00006600000e7ab9 */ /* 0x000fd60000000a00 */
.L_x_175:
[----:B------:R-:W-:-:S03]  /*6750*/  UMOV UR4, 0xffffffff ;  /* 0xffffffff00047882 */ /* 0x000fc60000000000 */
[----:B------:R-:W-:Y:S05]  /*6760*/  BRA.DIV UR4, `(.L_x_164) ;  /* 0x0000001204ac7947 */ /* 0x000fea000b800000 */
[----:B------:R-:W-:-:S13]  /*6770*/  ELECT P6, URZ, PT ;  /* 0x00000000003f782f */ /* 0x000fda00038c0000 */
.L_x_190:
[----:B------:R-:W0:Y:S01]  /*6780*/  LDC R4, c[0x0][0x28c] ;  /* 0x0000a300ff047b82 */ /* 0x000e220000000800 */
[----:B------:R-:W-:Y:S01]  /*6790*/  BSSY B1, `(.L_x_165) ;  /* 0x000005a000017945 */ /* 0x000fe20003800000 */
[----:B0-----:R-:W-:-:S13]  /*67a0*/  ISETP.LT.OR P6, PT, R4, 0x1, !P6 ;  /* 0x000000010400780c */ /* 0x001fda00077c1670 */
[----:B------:R-:W-:Y:S05]  /*67b0*/  @P6 BRA `(.L_x_166) ;  /* 0x00000004005c6947 */ /* 0x000fea0003800000 */
[----:B------:R-:W-:Y:S02]  /*67c0*/  IMAD.SHL.U32 R22, R22, 0x40, RZ ;  /* 0x0000004016167824 */ /* 0x000fe400078e00ff */
[----:B------:R-:W-:Y:S02]  /*67d0*/  IMAD.SHL.U32 R18, R18, 0x80, RZ ;  /* 0x0000008012127824 */ /* 0x000fe400078e00ff */
[----:B------:R-:W-:Y:S02]  /*67e0*/  IMAD.MOV.U32 R13, RZ, RZ, RZ ;  /* 0x000000ffff0d7224 */ /* 0x000fe400078e00ff */
[----:B------:R-:W-:Y:S02]  /*67f0*/  IMAD.U32 R14, RZ, RZ, UR30 ;  /* 0x0000001eff0e7e24 */ /* 0x000fe4000f8e00ff */
[----:B------:R-:W-:Y:S02]  /*6800*/  IMAD.MOV.U32 R4, RZ, RZ, R3 ;  /* 0x000000ffff047224 */ /* 0x000fe400078e0003 */
[----:B------:R-:W-:-:S07]  /*6810*/  IMAD.MOV.U32 R5, RZ, RZ, R8 ;  /* 0x000000ffff057224 */ /* 0x000fce00078e0008 */
.L_x_170:
[----:B------:R-:W0:Y:S01]  /*6820*/  S2R R7, SR_CgaCtaId ;  /* 0x0000000000077919 */ /* 0x000e220000008800 */
[----:B------:R-:W-:-:S04]  /*6830*/  MOV R6, 0x400 ;  /* 0x0000040000067802 */ /* 0x000fc80000000f00 */
[----:B0-----:R-:W-:Y:S02]  /*6840*/  LEA R12, R7, R6, 0x18 ;  /* 0x00000006070c7211 */ /* 0x001fe400078ec0ff */
[----:B------:R-:W-:Y:S01]  /*6850*/  SHF.L.U32 R6, R4, 0x1f, RZ ;  /* 0x0000001f04067819 */ /* 0x000fe200000006ff */
[----:B------:R-:W0:Y:S02]  /*6860*/  @!P2 LDC R7, c[0x0][0x500] ;  /* 0x00014000ff07ab82 */ /* 0x000e240000000800 */
[----:B------:R-:W-:-:S04]  /*6870*/  IMAD R11, R5, 0x8, R12 ;  /* 0x00000008050b7824 */ /* 0x000fc800078e020c */
[----:B------:R-:W1:Y:S02]  /*6880*/  SYNCS.PHASECHK.TRANS64.TRYWAIT P1, [R11+URZ+0x30], R6 ;  /* 0x000030060b0075a7 */ /* 0x000e64000802017f */
[----:B-1----:R-:W-:Y:S05]  /*6890*/  @!P1 BRA `(.L_x_167) ;  /* 0x0000001000809947 */ /* 0x002fea0003800000 */
.L_x_191:
[----:B-1----:R-:W-:Y:S01]  /*68a0*/  PRMT R6, R9, 0x9910, RZ ;  /* 0x0000991009067816 */ /* 0x002fe200000000ff */
[----:B0-----:R0:W-:Y:S03]  /*68b0*/  @!P2 SYNCS.ARRIVE.TRANS64 RZ, [R11+URZ], R7 ;  /* 0x000000070bffa9a7 */ /* 0x0011e6000800003f */
[----:B------:R-:W-:-:S13]  /*68c0*/  ISETP.NE.AND P1, PT, R6, 0x2, PT ;  /* 0x000000020600780c */ /* 0x000fda0003f25270 */
[----:B0-----:R-:W-:Y:S05]  /*68d0*/  @P1 BRA `(.L_x_168) ;  /* 0x0000000000041947 */ /* 0x001fea0003800000 */
[----:B------:R-:W-:Y:S01]  /*68e0*/  BPT.TRAP 0x1 ;  /* 0x000000040000795c */ /* 0x000fe20000300000 */
.L_x_168:
[----:B------:R-:W-:Y:S05]  /*68f0*/  @P0 BRA `(.L_x_169) ;  /* 0x0000000000040947 */ /* 0x000fea0003800000 */
[----:B------:R-:W-:Y:S01]  /*6900*/  BPT.TRAP 0x1 ;  /* 0x000000040000795c */ /* 0x000fe20000300000 */
.L_x_169:
[----:B------:R-:W-:Y:S01]  /*6910*/  R2UR UR56, R12 ;  /* 0x000000000c3872ca */ /* 0x000fe200000e0000 */
[----:B------:R-:W-:Y:S01]  /*6920*/  IMAD R12, R5, 0x8000, R12 ;  /* 0x00008000050c7824 */ /* 0x000fe200078e020c */
[----:B------:R-:W-:Y:S01]  /*6930*/  R2UR UR10, R13 ;  /* 0x000000000d0a72ca */ /* 0x000fe200000e0000 */
[----:B------:R-:W-:Y:S01]  /*6940*/  UIADD3 UR22, UP0, UR14, 0xf0, URZ ;  /* 0x000000f00e167890 */ /* 0x000fe2000ff1e03f */
[----:B------:R-:W-:Y:S01]  /*6950*/  R2UR UR16, R5 ;  /* 0x00000000051072ca */ /* 0x000fe200000e0000 */
[----:B------:R-:W-:Y:S01]  /*6960*/  VIADD R14, R14, 0xffffffff ;  /* 0xffffffff0e0e7836 */ /* 0x000fe20000000000 */
[----:B------:R-:W-:Y:S01]  /*6970*/  R2UR UR32, R12 ;  /* 0x000000000c2072ca */ /* 0x000fe200000e0000 */
[----:B------:R-:W-:Y:S01]  /*6980*/  UIADD3.X UR23, URZ, UR15, URZ, UP0, !UPT ;  /* 0x0000000f3f177290 */ /* 0x000fe200087fe43f */
[----:B------:R-:W-:Y:S01]  /*6990*/  R2UR UR9, R11 ;  /* 0x000000000b0972ca */ /* 0x000fe200000e0000 */
[----:B------:R-:W-:Y:S01]  /*69a0*/  UIADD3 UR6, UP1, UR14, 0x1f0, URZ ;  /* 0x000001f00e067890 */ /* 0x000fe2000ff3e03f */
[----:B------:R-:W-:Y:S01]  /*69b0*/  R2UR UR11, R22 ;  /* 0x00000000160b72ca */ /* 0x000fe200000e0000 */
[----:B------:R-:W-:Y:S01]  /*69c0*/  UMOV UR4, 0x0 ;  /* 0x0000000000047882 */ /* 0x000fe20000000000 */
[----:B------:R-:W-:Y:S01]  /*69d0*/  R2UR UR12, R19 ;  /* 0x00000000130c72ca */ /* 0x000fe200000e0000 */
[----:B------:R-:W-:Y:S01]  /*69e0*/  UIADD3 UR56, UR56, 0x30180, URZ ;  /* 0x0003018038387890 */ /* 0x000fe2000fffe03f */
[----:B------:R-:W-:Y:S01]  /*69f0*/  R2UR UR59, R18 ;  /* 0x00000000123b72ca */ /* 0x000fe200000e0000 */
[----:B------:R-:W-:Y:S01]  /*6a00*/  UIADD3 UR50, UR10, 0x20, URZ ;  /* 0x000000200a327890 */ /* 0x000fe2000fffe03f */
[----:B------:R-:W-:Y:S01]  /*6a10*/  ISETP.GT.AND P3, PT, R14, 0x1, PT ;  /* 0x000000010e00780c */ /* 0x000fe20003f64270 */
[----:B------:R-:W-:Y:S01]  /*6a20*/  ULEA UR56, UR16, UR56, 0x10 ;  /* 0x0000003810387291 */ /* 0x000fe2000f8e803f */
[----:B------:R-:W-:Y:S01]  /*6a30*/  VIADD R5, R5, 0x1 ;  /* 0x0000000105057836 */ /* 0x000fe20000000000 */
[----:B------:R-:W-:Y:S01]  /*6a40*/  UIADD3 UR8, UR32, 0x180, URZ ;  /* 0x0000018020087890 */ /* 0x000fe2000fffe03f */
[----:B------:R-:W-:Y:S01]  /*6a50*/  VIADD R13, R13, 0x80 ;  /* 0x000000800d0d7836 */ /* 0x000fe20000000000 */
[----:B------:R-:W-:-:S02]  /*6a60*/  UIADD3 UR48, UR32, 0x2180, URZ ;  /* 0x0000218020307890 */ /* 0x000fc4000fffe03f */
[----:B------:R-:W-:Y:S01]  /*6a70*/  UIADD3 UR42, UR10, 0x40, URZ ;  /* 0x000000400a2a7890 */ /* 0x000fe2000fffe03f */
[C---:B------:R-:W-:Y:S01]  /*6a80*/  ISETP.NE.AND P1, PT, R5.reuse, 0x6, PT ;  /* 0x000000060500780c */ /* 0x040fe20003f25270 */
[----:B------:R-:W-:Y:S02]  /*6a90*/  UIADD3 UR40, UR32, 0x4180, URZ ;  /* 0x0000418020287890 */ /* 0x000fe4000fffe03f */
[----:B------:R-:W-:Y:S01]  /*6aa0*/  UIADD3 UR34, UR10, 0x60, URZ ;  /* 0x000000600a227890 */ /* 0x000fe2000fffe03f */
[----:B------:R-:W-:Y:S01]  /*6ab0*/  SEL R7, RZ, 0x1, P1 ;  /* 0x00000001ff077807 */ /* 0x000fe20000800000 */
[----:B------:R-:W-:Y:S01]  /*6ac0*/  UIADD3 UR32, UR32, 0x6180, URZ ;  /* 0x0000618020207890 */ /* 0x000fe2000fffe03f */
[----:B------:R-:W-:Y:S01]  /*6ad0*/  SEL R5, R5, RZ, P1 ;  /* 0x000000ff05057207 */ /* 0x000fe20000800000 */
[----:B------:R-:W-:Y:S01]  /*6ae0*/  UMOV UR5, 0x10000000 ;  /* 0x1000000000057882 */ /* 0x000fe20000000000 */
[----:B------:R-:W-:Y:S01]  /*6af0*/  UIADD3.X UR7, URZ, UR15, URZ, UP1, !UPT ;  /* 0x0000000f3f077290 */ /* 0x000fe20008ffe43f */
[----:B------:R0:W-:Y:S01]  /*6b00*/  UTMALDG.3D [UR8], [UR22], desc[UR4] ;  /* 0x00000408160075b4 */ /* 0x0001e20008011000 */
[----:B------:R-:W-:Y:S01]  /*6b10*/  UIADD3 UR24, UR56, 0x4000, URZ ;  /* 0x0000400038187890 */ /* 0x000fe2000fffe03f */
[----:B------:R-:W-:Y:S01]  /*6b20*/  LOP3.LUT R4, R4, R7, RZ, 0x3c, !PT ;  /* 0x0000000704047212 */ /* 0x000fe200078e3cff */
[----:B------:R-:W-:Y:S01]  /*6b30*/  UIADD3 UR16, UR56, 0x8000, URZ ;  /* 0x0000800038107890 */ /* 0x000fe2000fffe03f */
[----:B------:R-:W-:Y:S01]  /*6b40*/  UMOV UR49, UR9 ;  /* 0x0000000900317c82 */ /* 0x000fe20008000000 */
        /* <DEDUP_REMOVED lines=8> */
[----:B------:R1:W-:Y:S01]  /*6bd0*/  UTMALDG.3D [UR48], [UR22], desc[UR4] ;  /* 0x00000430160075b4 */ /* 0x0003e20008011000 */
        /* <DEDUP_REMOVED lines=9> */
[----:B0-----:R-:W-:Y:S01]  /*6c70*/  UIADD3 UR8, UR56, 0xc000, URZ ;  /* 0x0000c00038087890 */ /* 0x001fe2000fffe03f */
[----:B------:R-:W-:Y:S01]  /*6c80*/  UMOV UR19, UR59 ;  /* 0x0000003b00137c82 */ /* 0x000fe20008000000 */
[----:B------:R-:W-:Y:S01]  /*6c90*/  UMOV UR20, UR12 ;  /* 0x0000000c00147c82 */ /* 0x000fe20008000000 */
[----:B------:R-:W-:Y:S01]  /*6ca0*/  UMOV UR18, UR42 ;  /* 0x0000002a00127c82 */ /* 0x000fe20008000000 */
[----:B------:R-:W-:Y:S01]  /*6cb0*/  UMOV UR11, UR59 ;  /* 0x0000003b000b7c82 */ /* 0x000fe20008000000 */
[----:B------:R1:W-:Y:S01]  /*6cc0*/  UTMALDG.3D [UR32], [UR22], desc[UR4] ;  /* 0x00000420160075b4 */ /* 0x0003e20008011000 */
[----:B------:R-:W-:Y:S01]  /*6cd0*/  UMOV UR10, UR34 ;  /* 0x00000022000a7c82 */ /* 0x000fe20008000000 */
[----:B------:R1:W-:Y:S01]  /*6ce0*/  UTMALDG.3D [UR56], [UR6], desc[UR4] ;  /* 0x00000438060075b4 */ /* 0x0003e20008011000 */
[----:B------:R1:W-:Y:S01]  /*6cf0*/  UTMALDG.3D [UR24], [UR6], desc[UR4] ;  /* 0x00000418060075b4 */ /* 0x0003e20008011000 */
[----:B------:R1:W-:Y:S01]  /*6d00*/  UTMALDG.3D [UR16], [UR6], desc[UR4] ;  /* 0x00000410060075b4 */ /* 0x0003e20008011000 */
[----:B------:R1:W-:Y:S02]  /*6d10*/  UTMALDG.3D [UR8], [UR6], desc[UR4] ;  /* 0x00000408060075b4 */ /* 0x0003e40008011000 */
[----:B-1----:R-:W-:Y:S05]  /*6d20*/  @P3 BRA `(.L_x_170) ;  /* 0xfffffff800bc3947 */ /* 0x002fea000383ffff */
.L_x_166:
[----:B------:R-:W-:Y:S05]  /*6d30*/  BSYNC B1 ;  /* 0x0000000000017941 */ /* 0x000fea0003800000 */
.L_x_165:
[----:B------:R-:W2:Y:S01]  /*6d40*/  LDL.64 R20, [R1] ;  /* 0x0000000001147983 */ /* 0x000ea20000100a00 */
[----:B------:R-:W-:Y:S01]  /*6d50*/  LOP3.LUT P4, RZ, R10, 0xff, RZ, 0xc0, !PT ;  /* 0x000000ff0aff7812 */ /* 0x000fe2000788c0ff */
[----:B------:R-:W-:Y:S01]  /*6d60*/  VIADD R7, R8, UR37 ;  /* 0x0000002508077c36 */ /* 0x000fe20008000000 */
[----:B------:R-:W-:Y:S01]  /*6d70*/  ULDC.64 UR4, c[0x0][0x650] ;  /* 0x0001940000047ab9 */ /* 0x000fe20000000a00 */
[----:B------:R-:W-:Y:S01]  /*6d80*/  IMAD.U32 R8, RZ, RZ, UR37 ;  /* 0x00000025ff087e24 */ /* 0x000fe2000f8e00ff */
[----:B------:R-:W-:Y:S01]  /*6d90*/  UISETP.GE.U32.AND UP0, UPT, UR37, 0x6, UPT ;  /* 0x000000062500788c */ /* 0x000fe2000bf06070 */
[----:B------:R-:W-:Y:S01]  /*6da0*/  BSSY B1, `(.L_x_171) ;  /* 0x000006b000017945 */ /* 0x000fe20003800000 */
[----:B------:R-:W-:Y:S01]  /*6db0*/  ISETP.GT.U32.AND P1, PT, R7, 0x5, PT ;  /* 0x000000050700780c */ /* 0x000fe20003f24070 */
[----:B------:R-:W-:Y:S01]  /*6dc0*/  IMAD.MOV.U32 R22, RZ, RZ, -0x1 ;  /* 0xffffffffff167424 */ /* 0x000fe200078e00ff */
[----:B------:R-:W-:Y:S01]  /*6dd0*/  PRMT R10, RZ, 0x7610, R10 ;  /* 0x00007610ff0a7816 */ /* 0x000fe2000000000a */
[----:B------:R-:W-:Y:S01]  /*6de0*/  IMAD.MOV.U32 R18, RZ, RZ, -0x1 ;  /* 0xffffffffff127424 */ /* 0x000fe200078e00ff */
[----:B------:R-:W-:Y:S01]  /*6df0*/  ISETP.LT.U32.AND P1, PT, R8, 0x6, P1 ;  /* 0x000000060800780c */ /* 0x000fe20000f21070 */
[----:B------:R-:W-:Y:S01]  /*6e00*/  IMAD.MOV.U32 R19, RZ, RZ, -0x1 ;  /* 0xffffffffff137424 */ /* 0x000fe200078e00ff */
[----:B------:R-:W-:Y:S01]  /*6e10*/  PLOP3.LUT P3, PT, PT, PT, UP0, 0x80, 0x0 ;  /* 0x000000000000781c */ /* 0x000fe20003f6f008 */
[----:B------:R-:W0:Y:S01]  /*6e20*/  @P4 S2R R5, SR_CgaCtaId ;  /* 0x0000000000054919 */ /* 0x000e220000008800 */
[----:B------:R-:W-:-:S04]  /*6e30*/  @P4 MOV R4, 0x400 ;  /* 0x0000040000044802 */ /* 0x000fc80000000f00 */
[----:B0-----:R-:W-:Y:S01]  /*6e40*/  @P4 LEA R6, R5, R4, 0x18 ;  /* 0x0000000405064211 */ /* 0x001fe200078ec0ff */
[----:B------:R-:W-:Y:S01]  /*6e50*/  IMAD.WIDE.U32 R4, R7, -0x55555555, RZ ;  /* 0xaaaaaaab07047825 */ /* 0x000fe200078e00ff */
[----:B------:R-:W-:Y:S02]  /*6e60*/  SEL R4, RZ, 0x1, !P1 ;  /* 0x00000001ff047807 */ /* 0x000fe40004800000 */
[----:B------:R0:W-:Y:S02]  /*6e70*/  @P4 SYNCS.ARRIVE.TRANS64.A1T0 RZ, [R6+URZ+0x98], RZ ;  /* 0x000098ff06ff49a7 */ /* 0x0001e4000810003f */
[----:B------:R-:W-:Y:S02]  /*6e80*/  LOP3.LUT R3, R3, R4, RZ, 0x3c, !PT ;  /* 0x0000000403037212 */ /* 0x000fe400078e3cff */
[----:B------:R-:W-:Y:S02]  /*6e90*/  PRMT R4, RZ, 0x7610, R4 ;  /* 0x00007610ff047816 */ /* 0x000fe40000000004 */
[----:B0-----:R-:W-:-:S04]  /*6ea0*/  SHF.R.U32.HI R6, RZ, 0x2, R5 ;  /* 0x00000002ff067819 */ /* 0x001fc80000011605 */
[----:B------:R-:W-:Y:S01]  /*6eb0*/  @P3 LOP3.LUT R3, R3, 0x1, R6, 0x78, !PT ;  /* 0x0000000103033812 */ /* 0x000fe200078e7806 */
[----:B------:R-:W-:Y:S01]  /*6ec0*/  IMAD R8, R6, -0x6, R7 ;  /* 0xfffffffa06087824 */ /* 0x000fe200078e0207 */
[----:B--2---:R-:W-:-:S04]  /*6ed0*/  IADD3 R16, P4, R16, R20, RZ ;  /* 0x0000001410107210 */ /* 0x004fc80007f9e0ff */
[----:B------:R-:W-:Y:S01]  /*6ee0*/  ISETP.GE.U32.AND P1, PT, R16, UR4, PT ;  /* 0x0000000410007c0c */ /* 0x000fe2000bf26070 */
[----:B------:R-:W-:-:S05]  /*6ef0*/  IMAD.X R17, R17, 0x1, R0, P4 ;  /* 0x0000000111117824 */ /* 0x000fca00020e0600 */
[----:B------:R-:W-:-:S13]  /*6f00*/  ISETP.GE.U32.AND.EX P1, PT, R17, UR5, PT, P1 ;  /* 0x0000000511007c0c */ /* 0x000fda000bf26110 */
[----:B------:R-:W-:Y:S05]  /*6f10*/  @P1 BRA `(.L_x_172) ;  /* 0x00000004004c1947 */ /* 0x000fea0003800000 */
[----:B------:R-:W0:Y:S01]  /*6f20*/  S2R R12, SR_CTAID.X ;  /* 0x00000000000c7919 */ /* 0x000e220000002500 */
[----:B------:R-:W-:Y:S01]  /*6f30*/  ULDC.64 UR4, c[0x0][0x628] ;  /* 0x00018a0000047ab9 */ /* 0x000fe20000000a00 */
[----:B------:R-:W1:Y:S01]  /*6f40*/  LDC R13, c[0x0][0x144] ;  /* 0x00005100ff0d7b82 */ /* 0x000e620000000800 */
[----:B------:R-:W-:Y:S01]  /*6f50*/  ISETP.NE.U32.AND P1, PT, RZ, UR4, PT ;  /* 0x00000004ff007c0c */ /* 0x000fe2000bf25070 */
[----:B------:R-:W2:Y:S01]  /*6f60*/  S2R R11, SR_CTAID.Y ;  /* 0x00000000000b7919 */ /* 0x000ea20000002600 */
[----:B------:R-:W-:Y:S01]  /*6f70*/  ULDC UR6, c[0x0][0x150] ;  /* 0x0000540000067ab9 */ /* 0x000fe20000000800 */
[----:B------:R-:W-:Y:S01]  /*6f80*/  ULDC UR7, c[0x0][0x630] ;  /* 0x00018c0000077ab9 */ /* 0x000fe20000000800 */
[----:B------:R-:W-:Y:S01]  /*6f90*/  ISETP.NE.AND.EX P1, PT, RZ, UR5, PT, P1 ;  /* 0x00000005ff007c0c */ /* 0x000fe2000bf25310 */
[----:B------:R-:W-:Y:S01]  /*6fa0*/  IMAD.MOV.U32 R4, RZ, RZ, R16 ;  /* 0x000000ffff047224 */ /* 0x000fe200078e0010 */
[----:B0-----:R-:W-:-:S05]  /*6fb0*/  I2FP.F32.U32 R5, R12 ;  /* 0x0000000c00057245 */ /* 0x001fca0000201000 */
[----:B------:R-:W-:Y:S01]  /*6fc0*/  FMUL R14, R5, UR6 ;  /* 0x00000006050e7c20 */ /* 0x000fe20008400000 */
[----:B------:R-:W-:-:S05]  /*6fd0*/  IMAD.MOV.U32 R5, RZ, RZ, R17 ;  /* 0x000000ffff057224 */ /* 0x000fca00078e0011 */
[----:B--2---:R-:W-:Y:S05]  /*6fe0*/  @!P1 BRA `(.L_x_173) ;  /* 0x0000000000289947 */ /* 0x004fea0003800000 */
[----:B------:R-:W-:Y:S02]  /*6ff0*/  ULDC UR6, c[0x0][0x634] ;  /* 0x00018d0000067ab9 */ /* 0x000fe40000000800 */
[----:B------:R-:W-:-:S05]  /*7000*/  IADD3 R5, P1, R16, UR6, RZ ;  /* 0x0000000610057c10 */ /* 0x000fca000ff3e0ff */
[----:B------:R-:W-:-:S04]  /*7010*/  IMAD.X R15, RZ, RZ, R17, P1 ;  /* 0x000000ffff0f7224 */ /* 0x000fc800008e0611 */
[----:B------:R-:W-:-:S04]  /*7020*/  IMAD.WIDE.U32 R6, R15, UR4, RZ ;  /* 0x000000040f067c25 */ /* 0x000fc8000f8e00ff */
[----:B------:R-:W-:-:S04]  /*7030*/  IMAD.WIDE.U32 R6, P1, R5, UR5, R6 ;  /* 0x0000000505067c25 */ /* 0x000fc8000f820006 */
[----:B------:R-:W-:-:S04]  /*7040*/  IMAD.WIDE.U32 R4, R5, UR4, RZ ;  /* 0x0000000405047c25 */ /* 0x000fc8000f8e00ff */
[----:B------:R-:W-:Y:S01]  /*7050*/  IMAD.MOV.U32 R4, RZ, RZ, R7 ;  /* 0x000000ffff047224 */ /* 0x000fe200078e0007 */
[----:B------:R-:W-:Y:S01]  /*7060*/  IADD3 RZ, P3, R5, R6, RZ ;  /* 0x0000000605ff7210 */ /* 0x000fe20007f7e0ff */
[----:B------:R-:W-:-:S04]  /*7070*/  IMAD.X R5, RZ, RZ, RZ, P1 ;  /* 0x000000ffff057224 */ /* 0x000fc800008e06ff */
[----:B------:R-:W-:-:S08]  /*7080*/  IMAD.WIDE.U32.X R4, R15, UR5, R4, P3 ;  /* 0x000000050f047c25 */ /* 0x000fd000098e0404 */
.L_x_173:
[--C-:B------:R-:W-:Y:S01]  /*7090*/  SHF.R.U64 R19, R4, UR7, R5.reuse ;  /* 0x0000000704137c19 */ /* 0x100fe20008001205 */
[----:B------:R-:W0:Y:S01]  /*70a0*/  F2I.U32.TRUNC.NTZ R14, R14 ;  /* 0x0000000e000e7305 */ /* 0x000e22000020f000 */
[----:B------:R-:W-:Y:S01]  /*70b0*/  SHF.R.U32.HI R4, RZ, UR7, R5 ;  /* 0x00000007ff047c19 */ /* 0x000fe20008011605 */
[----:B------:R-:W-:Y:S01]  /*70c0*/  ULDC.64 UR4, c[0x0][0x620] ;  /* 0x0001880000047ab9 */ /* 0x000fe20000000a00 */
[----:B------:R-:W-:Y:S01]  /*70d0*/  IADD3 R7, P1, RZ, -R19, RZ ;  /* 0x80000013ff077210 */ /* 0x000fe20007f3e0ff */
[----:B------:R-:W-:Y:S01]  /*70e0*/  ULDC.64 UR6, c[0x0][0x640] ;  /* 0x0001900000067ab9 */ /* 0x000fe20000000a00 */
[----:B------:R-:W2:Y:S03]  /*70f0*/  LDC R18, c[0x0][0x148] ;  /* 0x00005200ff127b82 */ /* 0x000ea60000000800 */
[----:B------:R-:W-:Y:S01]  /*7100*/  IMAD.X R4, RZ, RZ, ~R4, P1 ;  /* 0x000000ffff047224 */ /* 0x000fe200008e0e04 */
[----:B------:R-:W-:-:S03]  /*7110*/  ISETP.NE.U32.AND P1, PT, RZ, UR6, PT ;  /* 0x00000006ff007c0c */ /* 0x000fc6000bf25070 */
[----:B------:R-:W-:Y:S01]  /*7120*/  IMAD R6, R4, UR4, RZ ;  /* 0x0000000404067c24 */ /* 0x000fe2000f8e02ff */
[----:B------:R-:W-:Y:S01]  /*7130*/  ISETP.NE.AND.EX P1, PT, RZ, UR7, PT, P1 ;  /* 0x00000007ff007c0c */ /* 0x000fe2000bf25310 */
[----:B------:R-:W-:Y:S01]  /*7140*/  IMAD.WIDE.U32 R4, R7, UR4, R16 ;  /* 0x0000000407047c25 */ /* 0x000fe2000f8e0010 */
[----:B------:R-:W-:-:S03]  /*7150*/  ULDC UR4, c[0x0][0x618] ;  /* 0x0001860000047ab9 */ /* 0x000fc60000000800 */
[----:B------:R-:W-:Y:S01]  /*7160*/  IMAD R7, R7, UR5, R6 ;  /* 0x0000000507077c24 */ /* 0x000fe2000f8e0206 */
[----:B------:R-:W-:Y:S01]  /*7170*/  ULDC UR5, c[0x0][0x154] ;  /* 0x0000550000057ab9 */ /* 0x000fe20000000800 */
[----:B0-----:R-:W-:Y:S02]  /*7180*/  IMAD.MOV R6, RZ, RZ, -R14 ;  /* 0x000000ffff067224 */ /* 0x001fe400078e0a0e */
[----:B------:R-:W-:Y:S02]  /*7190*/  IMAD.IADD R5, R5, 0x1, R7 ;  /* 0x0000000105057824 */ /* 0x000fe400078e0207 */
[----:B-1----:R-:W-:Y:S01]  /*71a0*/  IMAD R12, R13, R6, R12 ;  /* 0x000000060d0c7224 */ /* 0x002fe200078e020c */
[----:B------:R-:W-:Y:S02]  /*71b0*/  I2FP.F32.U32 R6, R11 ;  /* 0x0000000b00067245 */ /* 0x000fe40000201000 */
[--C-:B------:R-:W-:Y:S02]  /*71c0*/  SHF.R.U64 R13, R4, UR4, R5.reuse ;  /* 0x00000004040d7c19 */ /* 0x100fe40008001205 */
[----:B------:R-:W-:Y:S01]  /*71d0*/  SHF.R.U32.HI R4, RZ, UR4, R5 ;  /* 0x00000004ff047c19 */ /* 0x000fe20008011605 */
[----:B------:R-:W-:Y:S01]  /*71e0*/  FMUL R6, R6, UR5 ;  /* 0x0000000506067c20 */ /* 0x000fe20008400000 */
[----:B------:R-:W-:-:S02]  /*71f0*/  ULDC UR4, c[0x0][0x608] ;  /* 0x0001820000047ab9 */ /* 0x000fc40000000800 */
[--C-:B------:R-:W-:Y:S01]  /*7200*/  SHF.R.U64 R15, R13, UR4, R4.reuse ;  /* 0x000000040d0f7c19 */ /* 0x100fe20008001204 */
[----:B------:R0:W1:Y:S01]  /*7210*/  F2I.U32.TRUNC.NTZ R20, R6 ;  /* 0x0000000600147305 */ /* 0x000062000020f000 */
[----:B------:R-:W-:Y:S01]  /*7220*/  SHF.R.U32.HI R4, RZ, UR4, R4 ;  /* 0x00000004ff047c19 */ /* 0x000fe20008011604 */
[----:B------:R-:W-:-:S03]  /*7230*/  ULDC UR4, c[0x0][0x658] ;  /* 0x0001960000047ab9 */ /* 0x000fc60000000800 */
[--C-:B------:R-:W-:Y:S02]  /*7240*/  SHF.R.U64 R14, R15, UR4, R4.reuse ;  /* 0x000000040f0e7c19 */ /* 0x100fe40008001204 */
[----:B------:R-:W-:-:S03]  /*7250*/  SHF.R.U32.HI R21, RZ, UR4, R4 ;  /* 0x00000004ff157c19 */ /* 0x000fc60008011604 */
[----:B------:R-:W-:Y:S02]  /*7260*/  IMAD.MOV.U32 R4, RZ, RZ, R14 ;  /* 0x000000ffff047224 */ /* 0x000fe400078e000e */
[----:B------:R-:W-:Y:S01]  /*7270*/  IMAD.MOV.U32 R5, RZ, RZ, R21 ;  /* 0x000000ffff057224 */ /* 0x000fe200078e0015 */
[----:B0-----:R-:W-:Y:S06]  /*7280*/  @!P1 BRA `(.L_x_174) ;  /* 0x0000000000289947 */ /* 0x001fec0003800000 */
        /* <DEDUP_REMOVED lines=10> */
.L_x_174:
[----:B------:R-:W-:Y:S01]  /*7330*/  ISETP.NE.AND P1, PT, R2, 0x1, PT ;  /* 0x000000010200780c */ /* 0x000fe20003f25270 */
[----:B------:R-:W-:Y:S01]  /*7340*/  ULDC UR4, c[0x0][0x648] ;  /* 0x0001920000047ab9 */ /* 0x000fe20000000800 */
[----:B------:R-:W-:Y:S01]  /*7350*/  LOP3.LUT R15, R15, UR29, RZ, 0xc0, !PT ;  /* 0x0000001d0f0f7c12 */ /* 0x000fe2000f8ec0ff */
[----:B-1----:R-:W-:Y:S01]  /*7360*/  IMAD.MOV R20, RZ, RZ, -R20 ;  /* 0x000000ffff147224 */ /* 0x002fe200078e0a14 */
[----:B------:R-:W-:Y:S01]  /*7370*/  SHF.R.U64 R4, R4, UR4, R5 ;  /* 0x0000000404047c19 */ /* 0x000fe20008001205 */
[----:B------:R-:W-:Y:S01]  /*7380*/  ULDC UR4, c[0x0][0x638] ;  /* 0x00018e0000047ab9 */ /* 0x000fe20000000800 */
[----:B------:R-:W-:Y:S01]  /*7390*/  LOP3.LUT R13, R13, UR13, RZ, 0xc0, !PT ;  /* 0x0000000d0d0d7c12 */ /* 0x000fe2000f8ec0ff */
[----:B------:R-:W-:Y:S02]  /*73a0*/  ULDC UR5, c[0x0][0x610] ;  /* 0x0001840000057ab9 */ /* 0x000fe40000000800 */
[----:B------:R-:W-:Y:S02]  /*73b0*/  IMAD.MOV R5, RZ, RZ, -R4 ;  /* 0x000000ffff057224 */ /* 0x000fe400078e0a04 */
[----:B------:R-:W-:-:S02]  /*73c0*/  IMAD R15, R4, UR21, R15 ;  /* 0x00000015040f7c24 */ /* 0x000fc4000f8e020f */
[----:B--2---:R-:W-:Y:S02]  /*73d0*/  @P1 IMAD R12, R18, R20, R11 ;  /* 0x00000014120c1224 */ /* 0x004fe400078e020b */
[----:B------:R-:W-:Y:S01]  /*73e0*/  IMAD R14, R5, UR4, R14 ;  /* 0x00000004050e7c24 */ /* 0x000fe2000f8e020e */
[----:B------:R-:W-:Y:S01]  /*73f0*/  ULDC UR4, c[0x0][0x600] ;  /* 0x0001800000047ab9 */ /* 0x000fe20000000800 */
[----:B------:R-:W-:Y:S02]  /*7400*/  IMAD R12, R15, UR5, R12 ;  /* 0x000000050f0c7c24 */ /* 0x000fe4000f8e020c */
[----:B------:R-:W-:Y:S02]  /*7410*/  IMAD R5, R14, UR4, R13 ;  /* 0x000000040e057c24 */ /* 0x000fe4000f8e020d */
[----:B------:R-:W-:-:S03]  /*7420*/  IMAD.MOV.U32 R4, RZ, RZ, 0x1 ;  /* 0x00000001ff047424 */ /* 0x000fc600078e00ff */
[----:B------:R-:W-:Y:S02]  /*7430*/  SEL R18, R5, R12, !P1 ;  /* 0x0000000c05127207 */ /* 0x000fe40004800000 */
[----:B------:R-:W-:-:S07]  /*7440*/  SEL R22, R12, R5, !P1 ;  /* 0x000000050c167207 */ /* 0x000fce0004800000 */
.L_x_172:
[----:B------:R-:W-:Y:S05]  /*7450*/  BSYNC B1 ;  /* 0x0000000000017941 */ /* 0x000fea0003800000 */
.L_x_171:
[----:B------:R-:W-:-:S13]  /*7460*/  LOP3.LUT P1, RZ, R4, 0xff, RZ, 0xc0, !PT ;  /* 0x000000ff04ff7812 */ /* 0x000fda000782c0ff */
[----:B------:R-:W-:Y:S05]  /*7470*/  @P1 BRA `(.L_x_175) ;  /* 0xfffffff000b41947 */ /* 0x000fea000383ffff */
[----:B------:R-:W-:Y:S05]  /*7480*/  BSYNC B0 ;  /* 0x0000000000007941 */ /* 0x000fea0003800000 */
.L_x_163:
[----:B------:R-:W-:-:S03]  /*7490*/  UMOV UR4, 0xffffffff ;  /* 0xffffffff00047882 */ /* 0x000fc60000000000 */
[----:B------:R-:W-:Y:S05]  /*74a0*/  BRA.DIV UR4, `(.L_x_176) ;  /* 0x0000000604907947 */ /* 0x000fea000b800000 */
[----:B------:R-:W-:-:S13]  /*74b0*/  ELECT P6, URZ, PT ;  /* 0x00000000003f782f */ /* 0x000fda00038c0000 */
.L_x_194:
[----:B------:R-:W-:Y:S04]  /*74c0*/  BSSY B0, `(.L_x_177) ;  /* 0x000003d000007945 */ /* 0x000fe80003800000 */
[----:B------:R-:W-:Y:S05]  /*74d0*/  @!P6 BRA `(.L_x_178) ;  /* 0x0000000000ece947 */ /* 0x000fea0003800000 */
[----:B------:R-:W-:-:S04]  /*74e0*/  LOP3.LUT R23, R23, 0x2, RZ, 0xfc, !PT ;  /* 0x0000000217177812 */ /* 0x000fc800078efcff */
[----:B------:R-:W-:-:S13]  /*74f0*/  ISETP.NE.AND P0, PT, R23, 0x3, PT ;  /* 0x000000031700780c */ /* 0x000fda0003f05270 */
[----:B------:R-:W-:Y:S05]  /*7500*/  @!P0 BRA `(.L_x_179) ;  /* 0x0000000000048947 */ /* 0x000fea0003800000 */
[----:B------:R-:W-:Y:S01]  /*7510*/  BPT.TRAP 0x1 ;  /* 0x000000040000795c */ /* 0x000fe20000300000 */
.L_x_179:
[----:B------:R-:W0:Y:S01]  /*7520*/  S2R R5, SR_CgaCtaId ;  /* 0x0000000000057919 */ /* 0x000e220000008800 */
[----:B------:R-:W-:Y:S02]  /*7530*/  MOV R0, 0x400 ;  /* 0x0000040000007802 */ /* 0x000fe40000000f00 */
[----:B------:R-:W-:Y:S02]  /*7540*/  SHF.L.U32 R2, R3, 0x1f, RZ ;  /* 0x0000001f03027819 */ /* 0x000fe400000006ff */
[----:B0-----:R-:W-:-:S05]  /*7550*/  LEA R5, R5, R0, 0x18 ;  /* 0x0000000005057211 */ /* 0x001fca00078ec0ff */
[----:B------:R-:W-:-:S04]  /*7560*/  VIADD R5, R5, 0x30 ;  /* 0x0000003005057836 */ /* 0x000fc80000000000 */
[C---:B------:R-:W-:Y:S02]  /*7570*/  IMAD R7, R8.reuse, 0x8, R5 ;  /* 0x0000000808077824 */ /* 0x040fe400078e0205 */
[----:B------:R-:W-:Y:S02]  /*7580*/  VIADD R8, R8, 0x1 ;  /* 0x0000000108087836 */ /* 0x000fe40000000000 */
[----:B------:R-:W0:Y:S03]  /*7590*/  SYNCS.PHASECHK.TRANS64.TRYWAIT P0, [R7+URZ], R2 ;  /* 0x00000002070075a7 */ /* 0x000e26000800017f */
[----:B------:R-:W-:-:S04]  /*75a0*/  ISETP.NE.AND P1, PT, R8, 0x6, PT ;  /* 0x000000060800780c */ /* 0x000fc80003f25270 */
[----:B------:R-:W-:Y:S02]  /*75b0*/  SEL R0, RZ, 0x1, P1 ;  /* 0x00000001ff007807 */ /* 0x000fe40000800000 */
[----:B------:R-:W-:Y:S02]  /*75c0*/  SEL R8, R8, RZ, P1 ;  /* 0x000000ff08087207 */ /* 0x000fe40000800000 */
[----:B------:R-:W-:-:S03]  /*75d0*/  LOP3.LUT R9, R3, R0, RZ, 0x3c, !PT ;  /* 0x0000000003097212 */ /* 0x000fc600078e3cff */
[----:B------:R-:W-:Y:S01]  /*75e0*/  IMAD R6, R8, 0x8, R5 ;  /* 0x0000000808067824 */ /* 0x000fe200078e0205 */
[----:B------:R-:W-:Y:S01]  /*75f0*/  SHF.L.U32 R3, R9, 0x1f, RZ ;  /* 0x0000001f09037819 */ /* 0x000fe200000006ff */
[----:B0-----:R-:W-:Y:S06]  /*7600*/  @!P0 BRA `(.L_x_180) ;  /* 0x0000000400588947 */ /* 0x001fec0003800000 */
.L_x_195:
[----:B------:R-:W1:Y:S01]  /*7610*/  SYNCS.PHASECHK.TRANS64.TRYWAIT P0, [R6+URZ], R3 ;  /* 0x00000003060075a7 */ /* 0x000e62000800017f */
[----:B------:R-:W-:-:S05]  /*7620*/  VIADD R0, R8, 0x1 ;  /* 0x0000000108007836 */ /* 0x000fca0000000000 */
[----:B------:R-:W-:-:S04]  /*7630*/  ISETP.NE.AND P1, PT, R0, 0x6, PT ;  /* 0x000000060000780c */ /* 0x000fc80003f25270 */
[----:B0-----:R-:W-:Y:S02]  /*7640*/  SEL R2, RZ, 0x1, P1 ;  /* 0x00000001ff027807 */ /* 0x001fe40000800000 */
[----:B------:R-:W-:Y:S02]  /*7650*/  SEL R0, R0, RZ, P1 ;  /* 0x000000ff00007207 */ /* 0x000fe40000800000 */
[----:B------:R-:W-:-:S03]  /*7660*/  LOP3.LUT R9, R9, R2, RZ, 0x3c, !PT ;  /* 0x0000000209097212 */ /* 0x000fc600078e3cff */
[----:B------:R-:W-:Y:S01]  /*7670*/  IMAD R7, R0, 0x8, R5 ;  /* 0x0000000800077824 */ /* 0x000fe200078e0205 */
[----:B------:R-:W-:Y:S01]  /*7680*/  SHF.L.U32 R4, R9, 0x1f, RZ ;  /* 0x0000001f09047819 */ /* 0x000fe200000006ff */
[----:B-1----:R-:W-:Y:S06]  /*7690*/  @!P0 BRA `(.L_x_181) ;  /* 0x0000000400488947 */ /* 0x002fec0003800000 */
.L_x_196:
[----:B------:R-:W1:Y:S01]  /*76a0*/  SYNCS.PHASECHK.TRANS64.TRYWAIT P0, [R7+URZ], R4 ;  /* 0x00000004070075a7 */ /* 0x000e62000800017f */
[----:B------:R-:W-:-:S05]  /*76b0*/  VIADD R0, R0, 0x1 ;  /* 0x0000000100007836 */ /* 0x000fca0000000000 */
[----:B------:R-:W-:-:S04]  /*76c0*/  ISETP.NE.AND P1, PT, R0, 0x6, PT ;  /* 0x000000060000780c */ /* 0x000fc80003f25270 */
[----:B------:R-:W-:Y:S02]  /*76d0*/  SEL R2, RZ, 0x1, P1 ;  /* 0x00000001ff027807 */ /* 0x000fe40000800000 */
[----:B------:R-:W-:Y:S02]  /*76e0*/  SEL R0, R0, RZ, P1 ;  /* 0x000000ff00007207 */ /* 0x000fe40000800000 */
[----:B------:R-:W-:-:S03]  /*76f0*/  LOP3.LUT R9, R9, R2, RZ, 0x3c, !PT ;  /* 0x0000000209097212 */ /* 0x000fc600078e3cff */
[----:B0-----:R-:W-:Y:S01]  /*7700*/  IMAD R6, R0, 0x8, R5 ;  /* 0x0000000800067824 */ /* 0x001fe200078e0205 */
[----:B------:R-:W-:Y:S01]  /*7710*/  SHF.L.U32 R3, R9, 0x1f, RZ ;  /* 0x0000001f09037819 */ /* 0x000fe200000006ff */
[----:B-1----:R-:W-:Y:S06]  /*7720*/  @!P0 BRA `(.L_x_182) ;  /* 0x0000000400388947 */ /* 0x002fec0003800000 */
.L_x_197:
        /* <DEDUP_REMOVED lines=9> */
.L_x_198:
[----:B------:R-:W1:Y:S01]  /*77c0*/  SYNCS.PHASECHK.TRANS64.TRYWAIT P0, [R7+URZ], R4 ;  /* 0x00000004070075a7 */ /* 0x000e62000800017f */
[----:B------:R-:W-:-:S05]  /*77d0*/  VIADD R0, R0, 0x1 ;  /* 0x0000000100007836 */ /* 0x000fca0000000000 */
[----:B------:R-:W-:-:S04]  /*77e0*/  ISETP.NE.AND P1, PT, R0, 0x6, PT ;  /* 0x000000060000780c */ /* 0x000fc80003f25270 */
[----:B------:R-:W-:Y:S02]  /*77f0*/  SEL R2, RZ, 0x1, P1 ;  /* 0x00000001ff027807 */ /* 0x000fe40000800000 */
[----:B------:R-:W-:Y:S02]  /*7800*/  SEL R0, R0, RZ, P1 ;  /* 0x000000ff00007207 */ /* 0x000fe40000800000 */
[----:B------:R-:W-:Y:S01]  /*7810*/  LOP3.LUT R2, R9, R2, RZ, 0x3c, !PT ;  /* 0x0000000209027212 */ /* 0x000fe200078e3cff */
[----:B-1----:R-:W-:Y:S06]  /*7820*/  @!P0 BRA `(.L_x_184) ;  /* 0x0000000400208947 */ /* 0x002fec0003800000 */
.L_x_199:
[----:B------:R-:W-:Y:S01]  /*7830*/  IMAD R5, R0, 0x8, R5 ;  /* 0x0000000800057824 */ /* 0x000fe200078e0205 */
[----:B------:R-:W-:-:S07]  /*7840*/  SHF.L.U32 R0, R2, 0x1f, RZ ;  /* 0x0000001f02007819 */ /* 0x000fce00000006ff */
.L_x_185:
[----:B--2---:R2:W3:Y:S02]  /*7850*/  SYNCS.PHASECHK.TRANS64.TRYWAIT P0, [R5+URZ], R0 ;  /* 0x00000000050075a7 */ /* 0x0044e4000800017f */
[----:B---3--:R-:W-:Y:S05]  /*7860*/  @!P0 NANOSLEEP.SYNCS 0x989680 ;  /* 0x009896800000895d */ /* 0x008fea0003900000 */
[----:B------:R-:W3:Y:S02]  /*7870*/  @!P0 SYNCS.PHASECHK.TRANS64 P0, [R5+URZ], R0 ;  /* 0x00000000050085a7 */ /* 0x000ee4000800007f */
[----:B---3--:R-:W-:Y:S05]  /*7880*/  @!P0 BRA `(.L_x_185) ;  /* 0xfffffffc00f08947 */ /* 0x008fea000383ffff */
.L_x_178:
[----:B------:R-:W-:Y:S05]  /*7890*/  BSYNC B0 ;  /* 0x0000000000007941 */ /* 0x000fea0003800000 */
.L_x_177:
[----:B------:R-:W-:Y:S05]  /*78a0*/  EXIT ;  /* 0x000000000000794d */ /* 0x000fea0003800000 */
.L_x_15:
[----:B0-----:R-:W-:-:S04]  /*78b0*/  IMAD.U32 R3, RZ, RZ, UR43 ;  /* 0x0000002bff037e24 */ /* 0x001fc8000f8e00ff */
[----:B------:R0:W1:Y:S03]  /*78c0*/  SYNCS.PHASECHK.TRANS64.TRYWAIT P0, [R3+URZ+-0x8], R0 ;  /* 0xfffff800030075a7 */ /* 0x000066000800017f */
[----:B-1----:R-:W-:Y:S05]  /*78d0*/  @!P0 NANOSLEEP.SYNCS 0x989680 ;  /* 0x009896800000895d */ /* 0x002fea0003900000 */
[----:B------:R-:W1:Y:S02]  /*78e0*/  @!P0 SYNCS.PHASECHK.TRANS64 P0, [R3+URZ+-0x8], R0 ;  /* 0xfffff800030085a7 */ /* 0x000e64000800007f */
[----:B-1----:R-:W-:Y:S05]  /*78f0*/  @!P0 BRA `(.L_x_15) ;  /* 0xfffffffc00ec8947 */ /* 0x002fea000383ffff */
[----:B------:R-:W-:Y:S05]  /*7900*/  BRA `(.L_x_186) ;  /* 0xffffff9c00207947 */ /* 0x000fea000383ffff */
.L_x_20:
[----:B-1----:R1:W2:Y:S02]  /*7910*/  SYNCS.PHASECHK.TRANS64.TRYWAIT P1, [R3+URZ], R0 ;  /* 0x00000000030075a7 */ /* 0x0022a4000802017f */
[----:B--2---:R-:W-:Y:S05]  /*7920*/  @!P1 NANOSLEEP.SYNCS 0x989680 ;  /* 0x009896800000995d */ /* 0x004fea0003900000 */
[----:B------:R-:W2:Y:S02]  /*7930*/  @!P1 SYNCS.PHASECHK.TRANS64 P1, [R3+URZ], R0 ;  /* 0x00000000030095a7 */ /* 0x000ea4000802007f */
[----:B--2---:R-:W-:Y:S05]  /*7940*/  @!P1 BRA `(.L_x_20) ;  /* 0xfffffffc00f09947 */ /* 0x004fea000383ffff */
[----:B------:R-:W-:Y:S05]  /*7950*/  BRA `(.L_x_19) ;  /* 0xffffff9c00947947 */ /* 0x000fea000383ffff */
.L_x_25:
[----:B-1----:R-:W-:-:S04]  /*7960*/  IMAD.U32 R4, RZ, RZ, UR8 ;  /* 0x00000008ff047e24 */ /* 0x002fc8000f8e00ff */
[----:B------:R1:W2:Y:S03]  /*7970*/  SYNCS.PHASECHK.TRANS64.TRYWAIT P1, [R4+URZ], R3 ;  /* 0x00000003040075a7 */ /* 0x0002a6000802017f */
[----:B--2---:R-:W-:Y:S05]  /*7980*/  @!P1 NANOSLEEP.SYNCS 0x989680 ;  /* 0x009896800000995d */ /* 0x004fea0003900000 */
[----:B------:R-:W2:Y:S02]  /*7990*/  @!P1 SYNCS.PHASECHK.TRANS64 P1, [R4+URZ], R3 ;  /* 0x00000003040095a7 */ /* 0x000ea4000802007f */
[----:B--2---:R-:W-:Y:S05]  /*79a0*/  @!P1 BRA `(.L_x_25) ;  /* 0xfffffffc00ec9947 */ /* 0x004fea000383ffff */
[----:B------:R-:W-:Y:S05]  /*79b0*/  BRA `(.L_x_24) ;  /* 0xffffffa400b47947 */ /* 0x000fea000383ffff */
.L_x_31:
[----:B0-----:R-:W-:-:S04]  /*79c0*/  IMAD.U32 R3, RZ, RZ, UR43 ;  /* 0x0000002bff037e24 */ /* 0x001fc8000f8e00ff */
[----:B------:R0:W1:Y:S03]  /*79d0*/  SYNCS.PHASECHK.TRANS64.TRYWAIT P0, [R3+URZ+0x8], R0 ;  /* 0x00000800030075a7 */ /* 0x000066000800017f */
[----:B-1----:R-:W-:Y:S05]  /*79e0*/  @!P0 NANOSLEEP.SYNCS 0x989680 ;  /* 0x009896800000895d */ /* 0x002fea0003900000 */
[----:B------:R-:W1:Y:S02]  /*79f0*/  @!P0 SYNCS.PHASECHK.TRANS64 P0, [R3+URZ+0x8], R0 ;  /* 0x00000800030085a7 */ /* 0x000e64000800007f */
[----:B-1----:R-:W-:Y:S05]  /*7a00*/  @!P0 BRA `(.L_x_31) ;  /* 0xfffffffc00ec8947 */ /* 0x002fea000383ffff */
[----:B------:R-:W-:Y:S05]  /*7a10*/  BRA `(.L_x_187) ;  /* 0xffffffb000307947 */ /* 0x000fea000383ffff */
.L_x_164:
[----:B------:R-:W-:Y:S01]  /*7a20*/  BSSY B1, `(.L_x_188) ;  /* 0x0000006000017945 */ /* 0x000fe20003800000 */
[----:B------:R-:W-:-:S07]  /*7a30*/  IMAD.MOV.U32 R15, RZ, RZ, -0x1 ;  /* 0xffffffffff0f7424 */ /* 0x000fce00078e00ff */
[----:B-----5:R-:W-:Y:S05]  /*7a40*/  WARPSYNC.COLLECTIVE R15, `(.L_x_189) ;  /* 0x000000000f0c7348 */ /* 0x020fea0003c00000 */
[----:B------:R-:W-:Y:S02]  /*7a50*/  ELECT P6, UR62, PT ;  /* 0x00000000003e782f */ /* 0x000fe400038c0000 */
[----:B------:R-:W-:Y:S01]  /*7a60*/  MOV R14, UR62 ;  /* 0x0000003e000e7c02 */ /* 0x000fe20008000f00 */
[----:B-----5:R-:W-:Y:S10]  /*7a70*/  ENDCOLLECTIVE ;  /* 0x000000000000791b */ /* 0x020ff40003800000 */
.L_x_189:
[----:B------:R-:W-:Y:S05]  /*7a80*/  BSYNC B1 ;  /* 0x0000000000017941 */ /* 0x000fea0003800000 */
.L_x_188:
[----:B------:R-:W-:Y:S05]  /*7a90*/  BRA `(.L_x_190) ;  /* 0xffffffec00387947 */ /* 0x000fea000383ffff */
.L_x_167:
[----:B-1----:R1:W2:Y:S02]  /*7aa0*/  SYNCS.PHASECHK.TRANS64.TRYWAIT P1, [R11+URZ+0x30], R6 ;  /* 0x000030060b0075a7 */ /* 0x0022a4000802017f */
[----:B--2---:R-:W-:Y:S05]  /*7ab0*/  @!P1 NANOSLEEP.SYNCS 0x989680 ;  /* 0x009896800000995d */ /* 0x004fea0003900000 */
[----:B------:R-:W2:Y:S02]  /*7ac0*/  @!P1 SYNCS.PHASECHK.TRANS64 P1, [R11+URZ+0x30], R6 ;  /* 0x000030060b0095a7 */ /* 0x000ea4000802007f */
[----:B--2---:R-:W-:Y:S05]  /*7ad0*/  @!P1 BRA `(.L_x_167) ;  /* 0xfffffffc00f09947 */ /* 0x004fea000383ffff */
[----:B------:R-:W-:Y:S05]  /*7ae0*/  BRA `(.L_x_191) ;  /* 0xffffffec006c7947 */ /* 0x000fea000383ffff */
.L_x_176:
[----:B------:R-:W-:Y:S01]  /*7af0*/  BSSY B0, `(.L_x_192) ;  /* 0x0000006000007945 */ /* 0x000fe20003800000 */
[----:B------:R-:W-:-:S07]  /*7b00*/  IMAD.MOV.U32 R15, RZ, RZ, -0x1 ;  /* 0xffffffffff0f7424 */ /* 0x000fce00078e00ff */
[----:B-----5:R-:W-:Y:S05]  /*7b10*/  WARPSYNC.COLLECTIVE R15, `(.L_x_193) ;  /* 0x000000000f0c7348 */ /* 0x020fea0003c00000 */
[----:B------:R-:W-:Y:S02]  /*7b20*/  ELECT P6, UR62, PT ;  /* 0x00000000003e782f */ /* 0x000fe400038c0000 */
[----:B------:R-:W-:Y:S01]  /*7b30*/  MOV R14, UR62 ;  /* 0x0000003e000e7c02 */ /* 0x000fe20008000f00 */
[----:B-----5:R-:W-:Y:S10]  /*7b40*/  ENDCOLLECTIVE ;  /* 0x000000000000791b */ /* 0x020ff40003800000 */
.L_x_193:
[----:B------:R-:W-:Y:S05]  /*7b50*/  BSYNC B0 ;  /* 0x0000000000007941 */ /* 0x000fea0003800000 */
.L_x_192:
[----:B------:R-:W-:Y:S05]  /*7b60*/  BRA `(.L_x_194) ;  /* 0xfffffff800547947 */ /* 0x000fea000383ffff */
.L_x_180:
[----:B0-----:R0:W1:Y:S02]  /*7b70*/  SYNCS.PHASECHK.TRANS64.TRYWAIT P0, [R7+URZ], R2 ;  /* 0x00000002070075a7 */ /* 0x001064000800017f */
[----:B-1----:R-:W-:Y:S05]  /*7b80*/  @!P0 NANOSLEEP.SYNCS 0x989680 ;  /* 0x009896800000895d */ /* 0x002fea0003900000 */
[----:B------:R-:W1:Y:S02]  /*7b90*/  @!P0 SYNCS.PHASECHK.TRANS64 P0, [R7+URZ], R2 ;  /* 0x00000002070085a7 */ /* 0x000e64000800007f */
[----:B-1----:R-:W-:Y:S05]  /*7ba0*/  @!P0 BRA `(.L_x_180) ;  /* 0xfffffffc00f08947 */ /* 0x002fea000383ffff */
[----:B------:R-:W-:Y:S05]  /*7bb0*/  BRA `(.L_x_195) ;  /* 0xfffffff800947947 */ /* 0x000fea000383ffff */
.L_x_181:
[----:B0-----:R0:W1:Y:S02]  /*7bc0*/  SYNCS.PHASECHK.TRANS64.TRYWAIT P0, [R6+URZ], R3 ;  /* 0x00000003060075a7 */ /* 0x001064000800017f */
[----:B-1----:R-:W-:Y:S05]  /*7bd0*/  @!P0 NANOSLEEP.SYNCS 0x989680 ;  /* 0x009896800000895d */ /* 0x002fea0003900000 */
[----:B------:R-:W1:Y:S02]  /*7be0*/  @!P0 SYNCS.PHASECHK.TRANS64 P0, [R6+URZ], R3 ;  /* 0x00000003060085a7 */ /* 0x000e64000800007f */
[----:B-1----:R-:W-:Y:S05]  /*7bf0*/  @!P0 BRA `(.L_x_181) ;  /* 0xfffffffc00f08947 */ /* 0x002fea000383ffff */
[----:B------:R-:W-:Y:S05]  /*7c00*/  BRA `(.L_x_196) ;  /* 0xfffffff800a47947 */ /* 0x000fea000383ffff */
.L_x_182:
[----:B0-----:R0:W1:Y:S02]  /*7c10*/  SYNCS.PHASECHK.TRANS64.TRYWAIT P0, [R7+URZ], R4 ;  /* 0x00000004070075a7 */ /* 0x001064000800017f */
[----:B-1----:R-:W-:Y:S05]  /*7c20*/  @!P0 NANOSLEEP.SYNCS 0x989680 ;  /* 0x009896800000895d */ /* 0x002fea0003900000 */
[----:B------:R-:W1:Y:S02]  /*7c30*/  @!P0 SYNCS.PHASECHK.TRANS64 P0, [R7+URZ], R4 ;  /* 0x00000004070085a7 */ /* 0x000e64000800007f */
[----:B-1----:R-:W-:Y:S05]  /*7c40*/  @!P0 BRA `(.L_x_182) ;  /* 0xfffffffc00f08947 */ /* 0x002fea000383ffff */
[----:B------:R-:W-:Y:S05]  /*7c50*/  BRA `(.L_x_197) ;  /* 0xfffffff800b47947 */ /* 0x000fea000383ffff */
.L_x_183:
[----:B0-----:R0:W1:Y:S02]  /*7c60*/  SYNCS.PHASECHK.TRANS64.TRYWAIT P0, [R6+URZ], R3 ;  /* 0x00000003060075a7 */ /* 0x001064000800017f */
[----:B-1----:R-:W-:Y:S05]  /*7c70*/  @!P0 NANOSLEEP.SYNCS 0x989680 ;  /* 0x009896800000895d */ /* 0x002fea0003900000 */
[----:B------:R-:W1:Y:S02]  /*7c80*/  @!P0 SYNCS.PHASECHK.TRANS64 P0, [R6+URZ], R3 ;  /* 0x00000003060085a7 */ /* 0x000e64000800007f */
[----:B-1----:R-:W-:Y:S05]  /*7c90*/  @!P0 BRA `(.L_x_183) ;  /* 0xfffffffc00f08947 */ /* 0x002fea000383ffff */
[----:B------:R-:W-:Y:S05]  /*7ca0*/  BRA `(.L_x_198) ;  /* 0xfffffff800c47947 */ /* 0x000fea000383ffff */
.L_x_184:
[----:B-1----:R1:W2:Y:S02]  /*7cb0*/  SYNCS.PHASECHK.TRANS64.TRYWAIT P0, [R7+URZ], R4 ;  /* 0x00000004070075a7 */ /* 0x0022a4000800017f */
[----:B--2---:R-:W-:Y:S05]  /*7cc0*/  @!P0 NANOSLEEP.SYNCS 0x989680 ;  /* 0x009896800000895d */ /* 0x004fea0003900000 */
[----:B------:R-:W2:Y:S02]  /*7cd0*/  @!P0 SYNCS.PHASECHK.TRANS64 P0, [R7+URZ], R4 ;  /* 0x00000004070085a7 */ /* 0x000ea4000800007f */
[----:B--2---:R-:W-:Y:S05]  /*7ce0*/  @!P0 BRA `(.L_x_184) ;  /* 0xfffffffc00f08947 */ /* 0x004fea000383ffff */
[----:B------:R-:W-:Y:S05]  /*7cf0*/  BRA `(.L_x_199) ;  /* 0xfffffff800cc7947 */ /* 0x000fea000383ffff */
.L_x_200:
[----:B------:R-:W-:-:S00]  /*7d00*/  BRA `(.L_x_200) ;  /* 0xfffffffc00fc7947 */ /* 0x000fc0000383ffff */
[----:B------:R-:W-:-:S00]  /*7d10*/  NOP ;  /* 0x0000000000007918 */ /* 0x000fc00000000000 */
        /* <DEDUP_REMOVED lines=14> */
.L_x_201:


//--------------------- .nv.global.init           --------------------------
	.section	.nv.global.init,"aw",@progbits
.nv.global.init:
	.type		$str$22,@object
	.size		$str$22,($str$23 - $str$22)
$str$22:
        /*0000*/ 	.byte	0x6b, 0x5f, 0x74, 0x69, 0x6c, 0x65, 0x5f, 0x63, 0x6f, 0x75, 0x6e, 0x74, 0x20, 0x3e, 0x3d, 0x20
        /*0010*/ 	.byte	0x31, 0x00
	.type		$str$23,@object
	.size		$str$23,(__unnamed_1 - $str$23)
$str$23:
        /*0012*/ 	.byte	0x2f, 0x74, 0x6d, 0x70, 0x2f, 0x63, 0x75, 0x74, 0x6c, 0x61, 0x73, 0x73, 0x5f, 0x73, 0x77, 0x65
        /*0022*/ 	.byte	0x65, 0x70, 0x5f, 0x73, 0x72, 0x63, 0x2f, 0x69, 0x6e, 0x63, 0x6c, 0x75, 0x64, 0x65, 0x2f, 0x63
        /*0032*/ 	.byte	0x75, 0x74, 0x6c, 0x61, 0x73, 0x73, 0x2f, 0x67, 0x65, 0x6d, 0x6d, 0x2f, 0x63, 0x6f, 0x6c, 0x6c
        /*0042*/ 	.byte	0x65, 0x63, 0x74, 0x69, 0x76, 0x65, 0x2f, 0x73, 0x6d, 0x39, 0x30, 0x5f, 0x6d, 0x6d, 0x61, 0x5f
        /*0052*/ 	.byte	0x74, 0x6d, 0x61, 0x5f, 0x67, 0x6d, 0x6d, 0x61, 0x5f, 0x73, 0x73, 0x5f, 0x77, 0x61, 0x72, 0x70
        /*0062*/ 	.byte	0x73, 0x70, 0x65, 0x63, 0x69, 0x61, 0x6c, 0x69, 0x7a, 0x65, 0x64, 0x2e, 0x68, 0x70, 0x70, 0x00
	.type		__unnamed_1,@object
	.size		__unnamed_1,(.L_0 - __unnamed_1)
__unnamed_1:
        /*0072*/ 	.byte	0x76, 0x6f, 0x69, 0x64, 0x20, 0x63, 0x75, 0x74, 0x6c, 0x61, 0x73, 0x73, 0x3a, 0x3a, 0x67, 0x65
        /* <DEDUP_REMOVED lines=175> */
.L_0:


//--------------------- .nv.shared._ZN7cutlass13device_kernelINS_4gemm6kernel13GemmUniversalIN4cute5tupleIJiiiiEEENS1_10collective13CollectiveMmaINS1_34MainloopSm90TmaGmmaWarpSpecializedILi6ENS5_IJNS4_1CILi1EEESB_SB_EEENS1_32KernelTmaWarpSpecializedPingpongEEENS5_IJNSA_ILi64EEENSA_ILi128EEESG_EEEfNS5_IJlSB_lEEEfSI_NS4_8TiledMMAINS4_8MMA_AtomIJNS4_4SM904GMMA30MMA_64x128x8_F32TF32TF32_SS_TNILNSM_7ScaleInE1ELSO_1EEEEEENS4_6LayoutISC_NS5_IJNSA_ILi0EEESS_SS_EEEEENS5_IJNS4_10UnderscoreESV_SV_EEEEENS4_13SM90_TMA_LOADENS4_14ComposedLayoutINS4_7SwizzleILi3ELi4ELi3EEENS4_18smem_ptr_flag_bitsILi32EEENSR_INS5_IJNSA_ILi8EEENSA_ILi32EEEEEENS5_IJS15_SB_EEEEEEEvNS4_8identityESY_S19_vS1A_EENS_8epilogue10collective6detail29Sm90TmaWarpSpecializedAdapterINS1D_15DefaultEpilogueIfSI_SI_NS1C_6thread17LinearCombinationIfLi1EffLNS1H_9ScaleType4KindE0ELNS_15FloatRoundStyleE2EfEENS1_15EpilogueDefaultEEEEEvvEEEEvNT_6ParamsE --------------------------
	.section	.nv.shared._ZN7cutlass13device_kernelINS_4gemm6kernel13GemmUniversalIN4cute5tupleIJiiiiEEENS1_10collective13CollectiveMmaINS1_34MainloopSm90TmaGmmaWarpSpecializedILi6ENS5_IJNS4_1CILi1EEESB_SB_EEENS1_32KernelTmaWarpSpecializedPingpongEEENS5_IJNSA_ILi64EEENSA_ILi128EEESG_EEEfNS5_IJlSB_lEEEfSI_NS4_8TiledMMAINS4_8MMA_AtomIJNS4_4SM904GMMA30MMA_64x128x8_F32TF32TF32_SS_TNILNSM_7ScaleInE1ELSO_1EEEEEENS4_6LayoutISC_NS5_IJNSA_ILi0EEESS_SS_EEEEENS5_IJNS4_10UnderscoreESV_SV_EEEEENS4_13SM90_TMA_LOADENS4_14ComposedLayoutINS4_7SwizzleILi3ELi4ELi3EEENS4_18smem_ptr_flag_bitsILi32EEENSR_INS5_IJNSA_ILi8EEENSA_ILi32EEEEEENS5_IJS15_SB_EEEEEEEvNS4_8identityESY_S19_vS1A_EENS_8epilogue10collective6detail29Sm90TmaWarpSpecializedAdapterINS1D_15DefaultEpilogueIfSI_SI_NS1C_6thread17LinearCombinationIfLi1EffLNS1H_9ScaleType4KindE0ELNS_15FloatRoundStyleE2EfEENS1_15EpilogueDefaultEEEEEvvEEEEvNT_6ParamsE,"aw",@nobits
	.sectionflags	@""
	.align	16
	.zero		1024


//--------------------- .nv.shared.reserved.0     --------------------------
	.section	.nv.shared.reserved.0,"aw",@nobits
	.weak		__nv_reservedSMEM_offset_0_alias
	.size		__nv_reservedSMEM_offset_0_alias, 0, 0
	.other		__nv_reservedSMEM_offset_0_alias,@"STO_CUDA_RESERVED_SHARED STV_DEFAULT"
__nv_reservedSMEM_offset_0_alias:
	.zero		0


//--------------------- .nv.global                --------------------------
	.section	.nv.global,"aw",@nobits
.nv.global:
	.type		_ZN40_INTERNAL_1e598e58_4_k_cu_4a4ec367_198534cute1_E,@object
	.size		_ZN40_INTERNAL_1e598e58_4_k_cu_4a4ec367_198534cute1_E,(_ZN40_INTERNAL_1e598e58_4_k_cu_4a4ec367_198534cuda3std3__45__cpo6cbeginE - _ZN40_INTERNAL_1e598e58_4_k_cu_4a4ec367_198534cute1_E)
_ZN40_INTERNAL_1e598e58_4_k_cu_4a4ec367_198534cute1_E:
	.zero		1
	.type		_ZN40_INTERNAL_1e598e58_4_k_cu_4a4ec367_198534cuda3std3__45__cpo6cbeginE,@object
	.size		_ZN40_INTERNAL_1e598e58_4_k_cu_4a4ec367_198534cuda3std3__45__cpo6cbeginE,(_ZN40_INTERNAL_1e598e58_4_k_cu_4a4ec367_198534cuda3std3__48in_placeE - _ZN40_INTERNAL_1e598e58_4_k_cu_4a4ec367_198534cuda3std3__45__cpo6cbeginE)
_ZN40_INTERNAL_1e598e58_4_k_cu_4a4ec367_198534cuda3std3__45__cpo6cbeginE:
	.zero		1
	.type		_ZN40_INTERNAL_1e598e58_4_k_cu_4a4ec367_198534cuda3std3__48in_placeE,@object
	.size		_ZN40_INTERNAL_1e598e58_4_k_cu_4a4ec367_198534cuda3std3__48in_placeE,(_ZN40_INTERNAL_1e598e58_4_k_cu_4a4ec367_198534cuda3std6ranges3__45__cpo9iter_moveE - _ZN40_INTERNAL_1e598e58_4_k_cu_4a4ec367_198534cuda3std3__48in_placeE)
_ZN40_INTERNAL_1e598e58_4_k_cu_4a4ec367_198534cuda3std3__48in_placeE:
	.zero		1
	.type		_ZN40_INTERNAL_1e598e58_4_k_cu_4a4ec367_198534cuda3std6ranges3__45__cpo9iter_moveE,@object
	.size		_ZN40_INTERNAL_1e598e58_4_k_cu_4a4ec367_198534cuda3std6ranges3__45__cpo9iter_moveE,(_ZN40_INTERNAL_1e598e58_4_k_cu_4a4ec367_198534cuda3std3__45__cpo5beginE - _ZN40_INTERNAL_1e598e58_4_k_cu_4a4ec367_198534cuda3std6ranges3__45__cpo9iter_moveE)
_ZN40_INTERNAL_1e598e58_4_k_cu_4a4ec367_198534cuda3std6ranges3__45__cpo9iter_moveE:
	.zero		1
	.type		_ZN40_INTERNAL_1e598e58_4_k_cu_4a4ec367_198534cuda3std3__45__cpo5beginE,@object
	.size		_ZN40_INTERNAL_1e598e58_4_k_cu_4a4ec367_198534cuda3std3__45__cpo5beginE,(_ZN40_INTERNAL_1e598e58_4_k_cu_4a4ec367_198534cuda3std3__442_GLOBAL__N__1e598e58_4_k_cu_4a4ec367_198536ignoreE - _ZN40_INTERNAL_1e598e58_4_k_cu_4a4ec367_198534cuda3std3__45__cpo5beginE)
_ZN40_INTERNAL_1e598e58_4_k_cu_4a4ec367_198534cuda3std3__45__cpo5beginE:
	.zero		1
	.type		_ZN40_INTERNAL_1e598e58_4_k_cu_4a4ec367_198534cuda3std3__442_GLOBAL__N__1e598e58_4_k_cu_4a4ec367_198536ignoreE,@object
	.size		_ZN40_INTERNAL_1e598e58_4_k_cu_4a4ec367_198534cuda3std3__442_GLOBAL__N__1e598e58_4_k_cu_4a4ec367_198536ignoreE,(_ZN40_INTERNAL_1e598e58_4_k_cu_4a4ec367_198534cute7productE - _ZN40_INTERNAL_1e598e58_4_k_cu_4a4ec367_198534cuda3std3__442_GLOBAL__N__1e598e58_4_k_cu_4a4ec367_198536ignoreE)
_ZN40_INTERNAL_1e598e58_4_k_cu_4a4ec367_198534cuda3std3__442_GLOBAL__N__1e598e58_4_k_cu_4a4ec367_198536ignoreE:
	.zero		1
	.type		_ZN40_INTERNAL_1e598e58_4_k_cu_4a4ec367_198534cute7productE,@object
	.size		_ZN40_INTERNAL_1e598e58_4_k_cu_4a4ec367_198534cute7productE,(_ZN40_INTERNAL_1e598e58_4_k_cu_4a4ec367_198534cuda3std3__45__cpo3endE - _ZN40_INTERNAL_1e598e58_4_k_cu_4a4ec367_198534cute7productE)
_ZN40_INTERNAL_1e598e58_4_k_cu_4a4ec367_198534cute7productE:
	.zero		1
	.type		_ZN40_INTERNAL_1e598e58_4_k_cu_4a4ec367_198534cuda3std3__45__cpo3endE,@object
	.size		_ZN40_INTERNAL_1e598e58_4_k_cu_4a4ec367_198534cuda3std3__45__cpo3endE,(_ZN40_INTERNAL_1e598e58_4_k_cu_4a4ec367_198534cuda3std3__419piecewise_constructE - _ZN40_INTERNAL_1e598e58_4_k_cu_4a4ec367_198534cuda3std3__45__cpo3endE)
_ZN40_INTERNAL_1e598e58_4_k_cu_4a4ec367_198534cuda3std3__45__cpo3endE:
	.zero		1
	.type		_ZN40_INTERNAL_1e598e58_4_k_cu_4a4ec367_198534cuda3std3__419piecewise_constructE,@object
	.size		_ZN40_INTERNAL_1e598e58_4_k_cu_4a4ec367_198534cuda3std3__419piecewise_constructE,(_ZN40_INTERNAL_1e598e58_4_k_cu_4a4ec367_198534cuda3std3__45__cpo4cendE - _ZN40_INTERNAL_1e598e58_4_k_cu_4a4ec367_198534cuda3std3__419piecewise_constructE)
_ZN40_INTERNAL_1e598e58_4_k_cu_4a4ec367_198534cuda3std3__419piecewise_constructE:
	.zero		1
	.type		_ZN40_INTERNAL_1e598e58_4_k_cu_4a4ec367_198534cuda3std3__45__cpo4cendE,@object
	.size		_ZN40_INTERNAL_1e598e58_4_k_cu_4a4ec367_198534cuda3std3__45__cpo4cendE,(_ZN40_INTERNAL_1e598e58_4_k_cu_4a4ec367_198534cuda3std6ranges3__45__cpo4swapE - _ZN40_INTERNAL_1e598e58_4_k_cu_4a4ec367_198534cuda3std3__45__cpo4cendE)
_ZN40_INTERNAL_1e598e58_4_k_cu_4a4ec367_198534cuda3std3__45__cpo4cendE:
	.zero		1
	.type		_ZN40_INTERNAL_1e598e58_4_k_cu_4a4ec367_198534cuda3std6ranges3__45__cpo4swapE,@object
	.size		_ZN40_INTERNAL_1e598e58_4_k_cu_4a4ec367_198534cuda3std6ranges3__45__cpo4swapE,(.L_8 - _ZN40_INTERNAL_1e598e58_4_k_cu_4a4ec367_198534cuda3std6ranges3__45__cpo4swapE)
_ZN40_INTERNAL_1e598e58_4_k_cu_4a4ec367_198534cuda3std6ranges3__45__cpo4swapE:
	.zero		1
.L_8:


//--------------------- .nv.constant0._ZN7cutlass13device_kernelINS_4gemm6kernel13GemmUniversalIN4cute5tupleIJiiiiEEENS1_10collective13CollectiveMmaINS1_34MainloopSm90TmaGmmaWarpSpecializedILi6ENS5_IJNS4_1CILi1EEESB_SB_EEENS1_32KernelTmaWarpSpecializedPingpongEEENS5_IJNSA_ILi64EEENSA_ILi128EEESG_EEEfNS5_IJlSB_lEEEfSI_NS4_8TiledMMAINS4_8MMA_AtomIJNS4_4SM904GMMA30MMA_64x128x8_F32TF32TF32_SS_TNILNSM_7ScaleInE1ELSO_1EEEEEENS4_6LayoutISC_NS5_IJNSA_ILi0EEESS_SS_EEEEENS5_IJNS4_10UnderscoreESV_SV_EEEEENS4_13SM90_TMA_LOADENS4_14ComposedLayoutINS4_7SwizzleILi3ELi4ELi3EEENS4_18smem_ptr_flag_bitsILi32EEENSR_INS5_IJNSA_ILi8EEENSA_ILi32EEEEEENS5_IJS15_SB_EEEEEEEvNS4_8identityESY_S19_vS1A_EENS_8epilogue10collective6detail29Sm90TmaWarpSpecializedAdapterINS1D_15DefaultEpilogueIfSI_SI_NS1C_6thread17LinearCombinationIfLi1EffLNS1H_9ScaleType4KindE0ELNS_15FloatRoundStyleE2EfEENS1_15EpilogueDefaultEEEEEvvEEEEvNT_6ParamsE --------------------------
	.section	.nv.constant0._ZN7cutlass13device_kernelINS_4gemm6kernel13GemmUniversalIN4cute5tupleIJiiiiEEENS1_10collective13CollectiveMmaINS1_34MainloopSm90TmaGmmaWarpSpecializedILi6ENS5_IJNS4_1CILi1EEESB_SB_EEENS1_32KernelTmaWarpSpecializedPingpongEEENS5_IJNSA_ILi64EEENSA_ILi128EEESG_EEEfNS5_IJlSB_lEEEfSI_NS4_8TiledMMAINS4_8MMA_AtomIJNS4_4SM904GMMA30MMA_64x128x8_F32TF32TF32_SS_TNILNSM_7ScaleInE1ELSO_1EEEEEENS4_6LayoutISC_NS5_IJNSA_ILi0EEESS_SS_EEEEENS5_IJNS4_10UnderscoreESV_SV_EEEEENS4_13SM90_TMA_LOADENS4_14ComposedLayoutINS4_7SwizzleILi3ELi4ELi3EEENS4_18smem_ptr_flag_bitsILi32EEENSR_INS5_IJNSA_ILi8EEENSA_ILi32EEEEEENS5_IJS15_SB_EEEEEEEvNS4_8identityESY_S19_vS1A_EENS_8epilogue10collective6detail29Sm90TmaWarpSpecializedAdapterINS1D_15DefaultEpilogueIfSI_SI_NS1C_6thread17LinearCombinationIfLi1EffLNS1H_9ScaleType4KindE0ELNS_15FloatRoundStyleE2EfEENS1_15EpilogueDefaultEEEEEvvEEEEvNT_6ParamsE,"a",@progbits
	.sectionflags	@""
	.align	4
.nv.constant0._ZN7cutlass13device_kernelINS_4gemm6kernel13GemmUniversalIN4cute5tupleIJiiiiEEENS1_10collective13CollectiveMmaINS1_34MainloopSm90TmaGmmaWarpSpecializedILi6ENS5_IJNS4_1CILi1EEESB_SB_EEENS1_32KernelTmaWarpSpecializedPingpongEEENS5_IJNSA_ILi64EEENSA_ILi128EEESG_EEEfNS5_IJlSB_lEEEfSI_NS4_8TiledMMAINS4_8MMA_AtomIJNS4_4SM904GMMA30MMA_64x128x8_F32TF32TF32_SS_TNILNSM_7ScaleInE1ELSO_1EEEEEENS4_6LayoutISC_NS5_IJNSA_ILi0EEESS_SS_EEEEENS5_IJNS4_10UnderscoreESV_SV_EEEEENS4_13SM90_TMA_LOADENS4_14ComposedLayoutINS4_7SwizzleILi3ELi4ELi3EEENS4_18smem_ptr_flag_bitsILi32EEENSR_INS5_IJNSA_ILi8EEENSA_ILi32EEEEEENS5_IJS15_SB_EEEEEEEvNS4_8identityESY_S19_vS1A_EENS_8epilogue10collective6detail29Sm90TmaWarpSpecializedAdapterINS1D_15DefaultEpilogueIfSI_SI_NS1C_6thread17LinearCombinationIfLi1EffLNS1H_9ScaleType4KindE0ELNS_15FloatRoundStyleE2EfEENS1_15EpilogueDefaultEEEEEvvEEEEvNT_6ParamsE:
	.zero		1664


//--------------------- SYMBOLS --------------------------

	.type		.nv.reservedSmem.offset0,@object
	.size		.nv.reservedSmem.offset0,0x4
	.type		__assertfail,@function
